//
// Generated by NVIDIA NVVM Compiler
//
// Compiler Build ID: CL-36424714
// Cuda compilation tools, release 13.0, V13.0.88
// Based on NVVM 20.0.0
//

.version 9.0
.target sm_100
.address_size 64

	// .globl	_Z15layerNormKernelPKfPfS0_S0_ii
// _ZZ15layerNormKernelPKfPfS0_S0_iiE5s_sum has been demoted
// _ZZ15layerNormKernelPKfPfS0_S0_iiE5s_var has been demoted
// _ZZ18fusedLayerNormGELUPKfPfS0_S0_iiE5s_sum has been demoted
// _ZZ18fusedLayerNormGELUPKfPfS0_S0_iiE5s_var has been demoted

.visible .entry _Z15layerNormKernelPKfPfS0_S0_ii(
	.param .u64 .ptr .align 1 _Z15layerNormKernelPKfPfS0_S0_ii_param_0,
	.param .u64 .ptr .align 1 _Z15layerNormKernelPKfPfS0_S0_ii_param_1,
	.param .u64 .ptr .align 1 _Z15layerNormKernelPKfPfS0_S0_ii_param_2,
	.param .u64 .ptr .align 1 _Z15layerNormKernelPKfPfS0_S0_ii_param_3,
	.param .u32 _Z15layerNormKernelPKfPfS0_S0_ii_param_4,
	.param .u32 _Z15layerNormKernelPKfPfS0_S0_ii_param_5
)
{
	.reg .pred 	%p<9>;
	.reg .b32 	%r<24>;
	.reg .b32 	%f<33>;
	.reg .b64 	%rd<19>;
	// demoted variable
	.shared .align 4 .f32 _ZZ15layerNormKernelPKfPfS0_S0_iiE5s_sum;
	// demoted variable
	.shared .align 4 .f32 _ZZ15layerNormKernelPKfPfS0_S0_iiE5s_var;
	ld.param.u64 	%rd8, [_Z15layerNormKernelPKfPfS0_S0_ii_param_0];
	ld.param.u64 	%rd5, [_Z15layerNormKernelPKfPfS0_S0_ii_param_1];
	ld.param.u64 	%rd6, [_Z15layerNormKernelPKfPfS0_S0_ii_param_2];
	ld.param.u64 	%rd7, [_Z15layerNormKernelPKfPfS0_S0_ii_param_3];
	ld.param.u32 	%r15, [_Z15layerNormKernelPKfPfS0_S0_ii_param_5];
	cvta.to.global.u64 	%rd1, %rd8;
	mov.u32 	%r1, %ctaid.x;
	mov.u32 	%r23, %tid.x;
	setp.ge.s32 	%p1, %r23, %r15;
	mov.f32 	%f30, 0f00000000;
	@%p1 bra 	$L__BB0_3;
	mul.lo.s32 	%r3, %r15, %r1;
	mov.f32 	%f30, 0f00000000;
	mov.u32 	%r4, %ntid.x;
	mov.u32 	%r21, %r23;
$L__BB0_2:
	add.s32 	%r16, %r21, %r3;
	mul.wide.s32 	%rd9, %r16, 4;
	add.s64 	%rd10, %rd1, %rd9;
	ld.global.f32 	%f13, [%rd10];
	add.f32 	%f30, %f30, %f13;
	add.s32 	%r21, %r21, %r4;
	setp.lt.s32 	%p2, %r21, %r15;
	@%p2 bra 	$L__BB0_2;
$L__BB0_3:
	setp.ne.s32 	%p3, %r23, 0;
	@%p3 bra 	$L__BB0_5;
	mov.b32 	%r17, 0;
	st.shared.u32 	[_ZZ15layerNormKernelPKfPfS0_S0_iiE5s_sum], %r17;
$L__BB0_5:
	setp.ge.s32 	%p4, %r23, %r15;
	bar.sync 	0;
	atom.shared.add.f32 	%f15, [_ZZ15layerNormKernelPKfPfS0_S0_iiE5s_sum], %f30;
	bar.sync 	0;
	ld.shared.f32 	%f16, [_ZZ15layerNormKernelPKfPfS0_S0_iiE5s_sum];
	cvt.rn.f32.s32 	%f4, %r15;
	div.rn.f32 	%f5, %f16, %f4;
	mov.f32 	%f32, 0f00000000;
	@%p4 bra 	$L__BB0_8;
	mul.lo.s32 	%r7, %r15, %r1;
	mov.f32 	%f32, 0f00000000;
	mov.u32 	%r8, %ntid.x;
	mov.u32 	%r22, %r23;
$L__BB0_7:
	add.s32 	%r18, %r22, %r7;
	mul.wide.s32 	%rd11, %r18, 4;
	add.s64 	%rd12, %rd1, %rd11;
	ld.global.f32 	%f18, [%rd12];
	sub.f32 	%f19, %f18, %f5;
	fma.rn.f32 	%f32, %f19, %f19, %f32;
	add.s32 	%r22, %r22, %r8;
	setp.lt.s32 	%p5, %r22, %r15;
	@%p5 bra 	$L__BB0_7;
$L__BB0_8:
	setp.ne.s32 	%p6, %r23, 0;
	@%p6 bra 	$L__BB0_10;
	mov.b32 	%r19, 0;
	st.shared.u32 	[_ZZ15layerNormKernelPKfPfS0_S0_iiE5s_var], %r19;
$L__BB0_10:
	setp.ge.s32 	%p7, %r23, %r15;
	bar.sync 	0;
	atom.shared.add.f32 	%f20, [_ZZ15layerNormKernelPKfPfS0_S0_iiE5s_var], %f32;
	bar.sync 	0;
	ld.shared.f32 	%f21, [_ZZ15layerNormKernelPKfPfS0_S0_iiE5s_var];
	div.rn.f32 	%f22, %f21, %f4;
	add.f32 	%f9, %f22, 0f3727C5AC;
	@%p7 bra 	$L__BB0_13;
	mul.lo.s32 	%r11, %r15, %r1;
	mov.u32 	%r12, %ntid.x;
	cvta.to.global.u64 	%rd2, %rd6;
	cvta.to.global.u64 	%rd3, %rd7;
	cvta.to.global.u64 	%rd4, %rd5;
	rsqrt.approx.f32 	%f10, %f9;
$L__BB0_12:
	add.s32 	%r20, %r23, %r11;
	mul.wide.s32 	%rd13, %r20, 4;
	add.s64 	%rd14, %rd1, %rd13;
	ld.global.f32 	%f23, [%rd14];
	mul.wide.s32 	%rd15, %r23, 4;
	add.s64 	%rd16, %rd2, %rd15;
	ld.global.f32 	%f24, [%rd16];
	sub.f32 	%f25, %f23, %f5;
	mul.f32 	%f26, %f24, %f25;
	add.s64 	%rd17, %rd3, %rd15;
	ld.global.f32 	%f27, [%rd17];
	fma.rn.f32 	%f28, %f10, %f26, %f27;
	add.s64 	%rd18, %rd4, %rd13;
	st.global.f32 	[%rd18], %f28;
	add.s32 	%r23, %r23, %r12;
	setp.lt.s32 	%p8, %r23, %r15;
	@%p8 bra 	$L__BB0_12;
$L__BB0_13:
	ret;

}
	// .globl	_Z18fusedLayerNormGELUPKfPfS0_S0_ii
.visible .entry _Z18fusedLayerNormGELUPKfPfS0_S0_ii(
	.param .u64 .ptr .align 1 _Z18fusedLayerNormGELUPKfPfS0_S0_ii_param_0,
	.param .u64 .ptr .align 1 _Z18fusedLayerNormGELUPKfPfS0_S0_ii_param_1,
	.param .u64 .ptr .align 1 _Z18fusedLayerNormGELUPKfPfS0_S0_ii_param_2,
	.param .u64 .ptr .align 1 _Z18fusedLayerNormGELUPKfPfS0_S0_ii_param_3,
	.param .u32 _Z18fusedLayerNormGELUPKfPfS0_S0_ii_param_4,
	.param .u32 _Z18fusedLayerNormGELUPKfPfS0_S0_ii_param_5
)
{
	.reg .pred 	%p<11>;
	.reg .b32 	%r<24>;
	.reg .b32 	%f<55>;
	.reg .b64 	%rd<19>;
	// demoted variable
	.shared .align 4 .f32 _ZZ18fusedLayerNormGELUPKfPfS0_S0_iiE5s_sum;
	// demoted variable
	.shared .align 4 .f32 _ZZ18fusedLayerNormGELUPKfPfS0_S0_iiE5s_var;
	ld.param.u64 	%rd8, [_Z18fusedLayerNormGELUPKfPfS0_S0_ii_param_0];
	ld.param.u64 	%rd5, [_Z18fusedLayerNormGELUPKfPfS0_S0_ii_param_1];
	ld.param.u64 	%rd6, [_Z18fusedLayerNormGELUPKfPfS0_S0_ii_param_2];
	ld.param.u64 	%rd7, [_Z18fusedLayerNormGELUPKfPfS0_S0_ii_param_3];
	ld.param.u32 	%r15, [_Z18fusedLayerNormGELUPKfPfS0_S0_ii_param_5];
	cvta.to.global.u64 	%rd1, %rd8;
	mov.u32 	%r1, %ctaid.x;
	mov.u32 	%r23, %tid.x;
	setp.ge.s32 	%p1, %r23, %r15;
	mov.f32 	%f52, 0f00000000;
	@%p1 bra 	$L__BB1_3;
	mul.lo.s32 	%r3, %r15, %r1;
	mov.f32 	%f52, 0f00000000;
	mov.u32 	%r4, %ntid.x;
	mov.u32 	%r21, %r23;
$L__BB1_2:
	add.s32 	%r16, %r21, %r3;
	mul.wide.s32 	%rd9, %r16, 4;
	add.s64 	%rd10, %rd1, %rd9;
	ld.global.f32 	%f13, [%rd10];
	add.f32 	%f52, %f52, %f13;
	add.s32 	%r21, %r21, %r4;
	setp.lt.s32 	%p2, %r21, %r15;
	@%p2 bra 	$L__BB1_2;
$L__BB1_3:
	setp.ne.s32 	%p3, %r23, 0;
	@%p3 bra 	$L__BB1_5;
	mov.b32 	%r17, 0;
	st.shared.u32 	[_ZZ18fusedLayerNormGELUPKfPfS0_S0_iiE5s_sum], %r17;
$L__BB1_5:
	setp.ge.s32 	%p4, %r23, %r15;
	bar.sync 	0;
	atom.shared.add.f32 	%f15, [_ZZ18fusedLayerNormGELUPKfPfS0_S0_iiE5s_sum], %f52;
	bar.sync 	0;
	ld.shared.f32 	%f16, [_ZZ18fusedLayerNormGELUPKfPfS0_S0_iiE5s_sum];
	cvt.rn.f32.s32 	%f4, %r15;
	div.rn.f32 	%f5, %f16, %f4;
	mov.f32 	%f54, 0f00000000;
	@%p4 bra 	$L__BB1_8;
	mul.lo.s32 	%r7, %r15, %r1;
	mov.f32 	%f54, 0f00000000;
	mov.u32 	%r8, %ntid.x;
	mov.u32 	%r22, %r23;
$L__BB1_7:
	add.s32 	%r18, %r22, %r7;
	mul.wide.s32 	%rd11, %r18, 4;
	add.s64 	%rd12, %rd1, %rd11;
	ld.global.f32 	%f18, [%rd12];
	sub.f32 	%f19, %f18, %f5;
	fma.rn.f32 	%f54, %f19, %f19, %f54;
	add.s32 	%r22, %r22, %r8;
	setp.lt.s32 	%p5, %r22, %r15;
	@%p5 bra 	$L__BB1_7;
$L__BB1_8:
	setp.ne.s32 	%p6, %r23, 0;
	@%p6 bra 	$L__BB1_10;
	mov.b32 	%r19, 0;
	st.shared.u32 	[_ZZ18fusedLayerNormGELUPKfPfS0_S0_iiE5s_var], %r19;
$L__BB1_10:
	setp.ge.s32 	%p7, %r23, %r15;
	bar.sync 	0;
	atom.shared.add.f32 	%f20, [_ZZ18fusedLayerNormGELUPKfPfS0_S0_iiE5s_var], %f54;
	bar.sync 	0;
	ld.shared.f32 	%f21, [_ZZ18fusedLayerNormGELUPKfPfS0_S0_iiE5s_var];
	div.rn.f32 	%f22, %f21, %f4;
	add.f32 	%f9, %f22, 0f3727C5AC;
	@%p7 bra 	$L__BB1_13;
	mul.lo.s32 	%r11, %r15, %r1;
	mov.u32 	%r12, %ntid.x;
	cvta.to.global.u64 	%rd2, %rd6;
	cvta.to.global.u64 	%rd3, %rd7;
	cvta.to.global.u64 	%rd4, %rd5;
	rsqrt.approx.f32 	%f10, %f9;
$L__BB1_12:
	add.s32 	%r20, %r23, %r11;
	mul.wide.s32 	%rd13, %r20, 4;
	add.s64 	%rd14, %rd1, %rd13;
	ld.global.f32 	%f23, [%rd14];
	mul.wide.s32 	%rd15, %r23, 4;
	add.s64 	%rd16, %rd2, %rd15;
	ld.global.f32 	%f24, [%rd16];
	sub.f32 	%f25, %f23, %f5;
	mul.f32 	%f26, %f24, %f25;
	add.s64 	%rd17, %rd3, %rd15;
	ld.global.f32 	%f27, [%rd17];
	fma.rn.f32 	%f28, %f10, %f26, %f27;
	mul.f32 	%f29, %f28, 0f3D372713;
	mul.f32 	%f30, %f28, %f29;
	fma.rn.f32 	%f31, %f28, %f30, %f28;
	mul.f32 	%f32, %f31, 0f3F4C422A;
	abs.f32 	%f33, %f32;
	mul.f32 	%f34, %f33, 0f4038AA3B;
	ex2.approx.ftz.f32 	%f35, %f34;
	add.f32 	%f36, %f35, 0f3F800000;
	rcp.approx.ftz.f32 	%f37, %f36;
	fma.rn.f32 	%f38, %f37, 0fC0000000, 0f3F800000;
	setp.ge.f32 	%p8, %f33, 0f41102CB4;
	selp.f32 	%f39, 0f3F800000, %f38, %p8;
	copysign.f32 	%f40, %f32, %f39;
	mul.f32 	%f41, %f32, %f32;
	fma.rn.f32 	%f42, %f41, 0f3C80F082, 0fBD563CAE;
	fma.rn.f32 	%f43, %f42, %f41, 0f3E085941;
	fma.rn.f32 	%f44, %f43, %f41, 0fBEAAA9ED;
	fma.rn.f32 	%f45, %f44, %f41, 0f00000000;
	fma.rn.f32 	%f46, %f45, %f32, %f32;
	setp.ge.f32 	%p9, %f33, 0f3F19999A;
	selp.f32 	%f47, %f40, %f46, %p9;
	add.f32 	%f48, %f47, 0f3F800000;
	mul.f32 	%f49, %f48, 0f3F000000;
	mul.f32 	%f50, %f28, %f49;
	add.s64 	%rd18, %rd4, %rd13;
	st.global.f32 	[%rd18], %f50;
	add.s32 	%r23, %r23, %r12;
	setp.lt.s32 	%p10, %r23, %r15;
	@%p10 bra 	$L__BB1_12;
$L__BB1_13:
	ret;

}


// ===== COMPILED SASS (sm_100) =====

	.target	sm_100

	.elftype	@"ET_EXEC"


//--------------------- .note.nv.tkinfo           --------------------------
	.section	.note.nv.tkinfo,"",@"SHT_NOTE"
	.sectionflags	@"SHF_NOTE_NV_TKINFO"
	.tkinfo
        /*0018*/ 	.word	0x00000002
        /*0030*/ 	.string	""
        /*0030*/ 	.string	"ptxas"
        /*0030*/ 	.string	"Cuda compilation tools, release 13.0, V13.0.88"
        /*0030*/ 	.string	"Build cuda_13.0.r13.0/compiler.36424714_0"
        /*0030*/ 	.string	"-arch sm_100 -m 64 "



//--------------------- .note.nv.cuinfo           --------------------------
	.section	.note.nv.cuinfo,"",@"SHT_NOTE"
	.sectionflags	@"SHF_NOTE_NV_CUINFO"
        /*0018*/ 	.short	0x0002
        /*001a*/ 	.short	0x0064
        /*001c*/ 	.short	0x0082
	.zero		2


//--------------------- .nv.info                  --------------------------
	.section	.nv.info,"",@"SHT_CUDA_INFO"
	.align	4


	//----- nvinfo : EIATTR_REGCOUNT
	.align		4
        /*0000*/ 	.byte	0x04, 0x2f
        /*0002*/ 	.short	(.L_1 - .L_0)
	.align		4
.L_0:
        /*0004*/ 	.word	index@(_Z15layerNormKernelPKfPfS0_S0_ii)
        /*0008*/ 	.word	0x0000001a


	//----- nvinfo : EIATTR_FRAME_SIZE
	.align		4
.L_1:
        /*000c*/ 	.byte	0x04, 0x11
        /*000e*/ 	.short	(.L_3 - .L_2)
	.align		4
.L_2:
        /*0010*/ 	.word	index@($__internal_1_$__cuda_sm3x_div_rn_noftz_f32_slowpath)
        /*0014*/ 	.word	0x00000000


	//----- nvinfo : EIATTR_FRAME_SIZE
	.align		4
.L_3:
        /*0018*/ 	.byte	0x04, 0x11
        /*001a*/ 	.short	(.L_5 - .L_4)
	.align		4
.L_4:
        /*001c*/ 	.word	index@(_Z15layerNormKernelPKfPfS0_S0_ii)
        /*0020*/ 	.word	0x00000000


	//----- nvinfo : EIATTR_REGCOUNT
	.align		4
.L_5:
        /*0024*/ 	.byte	0x04, 0x2f
        /*0026*/ 	.short	(.L_7 - .L_6)
	.align		4
.L_6:
        /*0028*/ 	.word	index@(_Z18fusedLayerNormGELUPKfPfS0_S0_ii)
        /*002c*/ 	.word	0x0000001a


	//----- nvinfo : EIATTR_FRAME_SIZE
	.align		4
.L_7:
        /*0030*/ 	.byte	0x04, 0x11
        /*0032*/ 	.short	(.L_9 - .L_8)
	.align		4
.L_8:
        /*0034*/ 	.word	index@($__internal_0_$__cuda_sm3x_div_rn_noftz_f32_slowpath)
        /*0038*/ 	.word	0x00000000


	//----- nvinfo : EIATTR_FRAME_SIZE
	.align		4
.L_9:
        /*003c*/ 	.byte	0x04, 0x11
        /*003e*/ 	.short	(.L_11 - .L_10)
	.align		4
.L_10:
        /*0040*/ 	.word	index@(_Z18fusedLayerNormGELUPKfPfS0_S0_ii)
        /*0044*/ 	.word	0x00000000


	//----- nvinfo : EIATTR_MIN_STACK_SIZE
	.align		4
.L_11:
        /*0048*/ 	.byte	0x04, 0x12
        /*004a*/ 	.short	(.L_13 - .L_12)
	.align		4
.L_12:
        /*004c*/ 	.word	index@(_Z18fusedLayerNormGELUPKfPfS0_S0_ii)
        /*0050*/ 	.word	0x00000000


	//----- nvinfo : EIATTR_MIN_STACK_SIZE
	.align		4
.L_13:
        /*0054*/ 	.byte	0x04, 0x12
        /*0056*/ 	.short	(.L_15 - .L_14)
	.align		4
.L_14:
        /*0058*/ 	.word	index@(_Z15layerNormKernelPKfPfS0_S0_ii)
        /*005c*/ 	.word	0x00000000
.L_15:


//--------------------- .nv.compat                --------------------------
	.section	.nv.compat,"",@"SHT_CUDA_COMPAT_INFO"
	.align	4
        /*0000*/ 	.byte	0x02, 0x09, 0x00, 0x00, 0x02, 0x02, 0x01, 0x00, 0x02, 0x05, 0x05, 0x00, 0x03, 0x07, 0x01, 0x01
        /*0010*/ 	.byte	0x02, 0x03, 0x00, 0x00, 0x02, 0x06, 0x01, 0x00, 0x04, 0x0b, 0x08, 0x00, 0x01, 0x00, 0x00, 0x00
        /*0020*/ 	.byte	0x00, 0x00, 0x00, 0x00


//--------------------- .nv.info._Z18fusedLayerNormGELUPKfPfS0_S0_ii --------------------------
	.section	.nv.info._Z18fusedLayerNormGELUPKfPfS0_S0_ii,"",@"SHT_CUDA_INFO"
	.sectionflags	@""
	.align	4


	//----- nvinfo : EIATTR_CUDA_API_VERSION
	.align		4
        /*0000*/ 	.byte	0x04, 0x37
        /*0002*/ 	.short	(.L_17 - .L_16)
.L_16:
        /*0004*/ 	.word	0x00000082


	//----- nvinfo : EIATTR_KPARAM_INFO
	.align		4
.L_17:
        /*0008*/ 	.byte	0x04, 0x17
        /*000a*/ 	.short	(.L_19 - .L_18)
.L_18:
        /*000c*/ 	.word	0x00000000
        /*0010*/ 	.short	0x0005
        /*0012*/ 	.short	0x0024
        /*0014*/ 	.byte	0x00, 0xf0, 0x11, 0x00


	//----- nvinfo : EIATTR_KPARAM_INFO
	.align		4
.L_19:
        /*0018*/ 	.byte	0x04, 0x17
        /*001a*/ 	.short	(.L_21 - .L_20)
.L_20:
        /*001c*/ 	.word	0x00000000
        /*0020*/ 	.short	0x0004
        /*0022*/ 	.short	0x0020
        /*0024*/ 	.byte	0x00, 0xf0, 0x11, 0x00


	//----- nvinfo : EIATTR_KPARAM_INFO
	.align		4
.L_21:
        /*0028*/ 	.byte	0x04, 0x17
        /*002a*/ 	.short	(.L_23 - .L_22)
.L_22:
        /*002c*/ 	.word	0x00000000
        /*0030*/ 	.short	0x0003
        /*0032*/ 	.short	0x0018
        /*0034*/ 	.byte	0x00, 0xf5, 0x21, 0x00


	//----- nvinfo : EIATTR_KPARAM_INFO
	.align		4
.L_23:
        /*0038*/ 	.byte	0x04, 0x17
        /*003a*/ 	.short	(.L_25 - .L_24)
.L_24:
        /*003c*/ 	.word	0x00000000
        /*0040*/ 	.short	0x0002
        /*0042*/ 	.short	0x0010
        /*0044*/ 	.byte	0x00, 0xf5, 0x21, 0x00


	//----- nvinfo : EIATTR_KPARAM_INFO
	.align		4
.L_25:
        /*0048*/ 	.byte	0x04, 0x17
        /*004a*/ 	.short	(.L_27 - .L_26)
.L_26:
        /*004c*/ 	.word	0x00000000
        /*0050*/ 	.short	0x0001
        /*0052*/ 	.short	0x0008
        /*0054*/ 	.byte	0x00, 0xf5, 0x21, 0x00


	//----- nvinfo : EIATTR_KPARAM_INFO
	.align		4
.L_27:
        /*0058*/ 	.byte	0x04, 0x17
        /*005a*/ 	.short	(.L_29 - .L_28)
.L_28:
        /*005c*/ 	.word	0x00000000
        /*0060*/ 	.short	0x0000
        /*0062*/ 	.short	0x0000
        /*0064*/ 	.byte	0x00, 0xf5, 0x21, 0x00


	//----- nvinfo : EIATTR_SPARSE_MMA_MASK
	.align		4
.L_29:
        /*0068*/ 	.byte	0x03, 0x50
        /*006a*/ 	.short	0x0000


	//----- nvinfo : EIATTR_MAXREG_COUNT
	.align		4
        /*006c*/ 	.byte	0x03, 0x1b
        /*006e*/ 	.short	0x00ff


	//----- nvinfo : EIATTR_NUM_BARRIERS
	.align		4
        /*0070*/ 	.byte	0x02, 0x4c
        /*0072*/ 	.byte	0x01
	.zero		1


	//----- nvinfo : EIATTR_MERCURY_ISA_VERSION
	.align		4
        /*0074*/ 	.byte	0x03, 0x5f
        /*0076*/ 	.short	0x0101


	//----- nvinfo : EIATTR_VRC_CTA_INIT_COUNT
	.align		4
        /*0078*/ 	.byte	0x02, 0x4a
	.zero		1
	.zero		1


	//----- nvinfo : EIATTR_EXIT_INSTR_OFFSETS
	.align		4
        /*007c*/ 	.byte	0x04, 0x1c
        /*007e*/ 	.short	(.L_31 - .L_30)


	//   ....[0]....
.L_30:
        /*0080*/ 	.word	0x00000610


	//   ....[1]....
        /*0084*/ 	.word	0x00000930


	//----- nvinfo : EIATTR_CRS_STACK_SIZE
	.align		4
.L_31:
        /*0088*/ 	.byte	0x04, 0x1e
        /*008a*/ 	.short	(.L_33 - .L_32)
.L_32:
        /*008c*/ 	.word	0x00000000


	//----- nvinfo : EIATTR_CBANK_PARAM_SIZE
	.align		4
.L_33:
        /*0090*/ 	.byte	0x03, 0x19
        /*0092*/ 	.short	0x0028


	//----- nvinfo : EIATTR_PARAM_CBANK
	.align		4
        /*0094*/ 	.byte	0x04, 0x0a
        /*0096*/ 	.short	(.L_35 - .L_34)
	.align		4
.L_34:
        /*0098*/ 	.word	index@(.nv.constant0._Z18fusedLayerNormGELUPKfPfS0_S0_ii)
        /*009c*/ 	.short	0x0380
        /*009e*/ 	.short	0x0028


	//----- nvinfo : EIATTR_SW_WAR
	.align		4
.L_35:
        /*00a0*/ 	.byte	0x04, 0x36
        /*00a2*/ 	.short	(.L_37 - .L_36)
.L_36:
        /*00a4*/ 	.word	0x00000008
.L_37:


//--------------------- .nv.info._Z15layerNormKernelPKfPfS0_S0_ii --------------------------
	.section	.nv.info._Z15layerNormKernelPKfPfS0_S0_ii,"",@"SHT_CUDA_INFO"
	.sectionflags	@""
	.align	4


	//----- nvinfo : EIATTR_CUDA_API_VERSION
	.align		4
        /*0000*/ 	.byte	0x04, 0x37
        /*0002*/ 	.short	(.L_39 - .L_38)
.L_38:
        /*0004*/ 	.word	0x00000082


	//----- nvinfo : EIATTR_KPARAM_INFO
	.align		4
.L_39:
        /*0008*/ 	.byte	0x04, 0x17
        /*000a*/ 	.short	(.L_41 - .L_40)
.L_40:
        /*000c*/ 	.word	0x00000000
        /*0010*/ 	.short	0x0005
        /*0012*/ 	.short	0x0024
        /*0014*/ 	.byte	0x00, 0xf0, 0x11, 0x00


	//----- nvinfo : EIATTR_KPARAM_INFO
	.align		4
.L_41:
        /*0018*/ 	.byte	0x04, 0x17
        /*001a*/ 	.short	(.L_43 - .L_42)
.L_42:
        /*001c*/ 	.word	0x00000000
        /*0020*/ 	.short	0x0004
        /*0022*/ 	.short	0x0020
        /*0024*/ 	.byte	0x00, 0xf0, 0x11, 0x00


	//----- nvinfo : EIATTR_KPARAM_INFO
	.align		4
.L_43:
        /*0028*/ 	.byte	0x04, 0x17
        /*002a*/ 	.short	(.L_45 - .L_44)
.L_44:
        /*002c*/ 	.word	0x00000000
        /*0030*/ 	.short	0x0003
        /*0032*/ 	.short	0x0018
        /*0034*/ 	.byte	0x00, 0xf5, 0x21, 0x00


	//----- nvinfo : EIATTR_KPARAM_INFO
	.align		4
.L_45:
        /*0038*/ 	.byte	0x04, 0x17
        /*003a*/ 	.short	(.L_47 - .L_46)
.L_46:
        /*003c*/ 	.word	0x00000000
        /*0040*/ 	.short	0x0002
        /*0042*/ 	.short	0x0010
        /*0044*/ 	.byte	0x00, 0xf5, 0x21, 0x00


	//----- nvinfo : EIATTR_KPARAM_INFO
	.align		4
.L_47:
        /*0048*/ 	.byte	0x04, 0x17
        /*004a*/ 	.short	(.L_49 - .L_48)
.L_48:
        /*004c*/ 	.word	0x00000000
        /*0050*/ 	.short	0x0001
        /*0052*/ 	.short	0x0008
        /*0054*/ 	.byte	0x00, 0xf5, 0x21, 0x00


	//----- nvinfo : EIATTR_KPARAM_INFO
	.align		4
.L_49:
        /*0058*/ 	.byte	0x04, 0x17
        /*005a*/ 	.short	(.L_51 - .L_50)
.L_50:
        /*005c*/ 	.word	0x00000000
        /*0060*/ 	.short	0x0000
        /*0062*/ 	.short	0x0000
        /*0064*/ 	.byte	0x00, 0xf5, 0x21, 0x00


	//----- nvinfo : EIATTR_SPARSE_MMA_MASK
	.align		4
.L_51:
        /*0068*/ 	.byte	0x03, 0x50
        /*006a*/ 	.short	0x0000


	//----- nvinfo : EIATTR_MAXREG_COUNT
	.align		4
        /*006c*/ 	.byte	0x03, 0x1b
        /*006e*/ 	.short	0x00ff


	//----- nvinfo : EIATTR_NUM_BARRIERS
	.align		4
        /*0070*/ 	.byte	0x02, 0x4c
        /*0072*/ 	.byte	0x01
	.zero		1


	//----- nvinfo : EIATTR_MERCURY_ISA_VERSION
	.align		4
        /*0074*/ 	.byte	0x03, 0x5f
        /*0076*/ 	.short	0x0101


	//----- nvinfo : EIATTR_VRC_CTA_INIT_COUNT
	.align		4
        /*0078*/ 	.byte	0x02, 0x4a
	.zero		1
	.zero		1


	//----- nvinfo : EIATTR_EXIT_INSTR_OFFSETS
	.align		4
        /*007c*/ 	.byte	0x04, 0x1c
        /*007e*/ 	.short	(.L_53 - .L_52)


	//   ....[0]....
.L_52:
        /*0080*/ 	.word	0x00000610


	//   ....[1]....
        /*0084*/ 	.word	0x000007b0


	//----- nvinfo : EIATTR_CRS_STACK_SIZE
	.align		4
.L_53:
        /*0088*/ 	.byte	0x04, 0x1e
        /*008a*/ 	.short	(.L_55 - .L_54)
.L_54:
        /*008c*/ 	.word	0x00000000


	//----- nvinfo : EIATTR_CBANK_PARAM_SIZE
	.align		4
.L_55:
        /*0090*/ 	.byte	0x03, 0x19
        /*0092*/ 	.short	0x0028


	//----- nvinfo : EIATTR_PARAM_CBANK
	.align		4
        /*0094*/ 	.byte	0x04, 0x0a
        /*0096*/ 	.short	(.L_57 - .L_56)
	.align		4
.L_56:
        /*0098*/ 	.word	index@(.nv.constant0._Z15layerNormKernelPKfPfS0_S0_ii)
        /*009c*/ 	.short	0x0380
        /*009e*/ 	.short	0x0028


	//----- nvinfo : EIATTR_SW_WAR
	.align		4
.L_57:
        /*00a0*/ 	.byte	0x04, 0x36
        /*00a2*/ 	.short	(.L_59 - .L_58)
.L_58:
        /*00a4*/ 	.word	0x00000008
.L_59:


//--------------------- .nv.callgraph             --------------------------
	.section	.nv.callgraph,"",@"SHT_CUDA_CALLGRAPH"
	.align	4
	.sectionentsize	8
	.align		4
        /*0000*/ 	.word	0x00000000
	.align		4
        /*0004*/ 	.word	0xffffffff
	.align		4
        /*0008*/ 	.word	0x00000000
	.align		4
        /*000c*/ 	.word	0xfffffffe
	.align		4
        /*0010*/ 	.word	0x00000000
	.align		4
        /*0014*/ 	.word	0xfffffffd
	.align		4
        /*0018*/ 	.word	0x00000000
	.align		4
        /*001c*/ 	.word	0xfffffffc


//--------------------- .text._Z18fusedLayerNormGELUPKfPfS0_S0_ii --------------------------
	.section	.text._Z18fusedLayerNormGELUPKfPfS0_S0_ii,"ax",@progbits
	.align	128
        .global         _Z18fusedLayerNormGELUPKfPfS0_S0_ii
        .type           _Z18fusedLayerNormGELUPKfPfS0_S0_ii,@function
        .size           _Z18fusedLayerNormGELUPKfPfS0_S0_ii,(.L_x_44 - _Z18fusedLayerNormGELUPKfPfS0_S0_ii)
        .other          _Z18fusedLayerNormGELUPKfPfS0_S0_ii,@"STO_CUDA_ENTRY STV_DEFAULT"
_Z18fusedLayerNormGELUPKfPfS0_S0_ii:
.text._Z18fusedLayerNormGELUPKfPfS0_S0_ii:
[----:B------:R-:W-:Y:S01]  /*0000*/  LDC R1, c[0x0][0x37c] ;  /* 0x0000df00ff017b82 */ /* 0x000fe20000000800 */
[----:B------:R-:W0:Y:S07]  /*0010*/  S2R R2, SR_TID.X ;  /* 0x0000000000027919 */ /* 0x000e2e0000002100 */
[----:B------:R-:W0:Y:S01]  /*0020*/  LDC R11, c[0x0][0x3a4] ;  /* 0x0000e900ff0b7b82 */ /* 0x000e220000000800 */
[----:B------:R-:W1:Y:S01]  /*0030*/  LDCU.64 UR6, c[0x0][0x358] ;  /* 0x00006b00ff0677ac */ /* 0x000e620008000a00 */
[----:B------:R-:W-:Y:S01]  /*0040*/  BSSY.RECONVERGENT B0, `(.L_x_0) ;  /* 0x0000010000007945 */ /* 0x000fe20003800200 */
[----:B------:R-:W-:-:S05]  /*0050*/  IMAD.MOV.U32 R3, RZ, RZ, RZ ;  /* 0x000000ffff037224 */ /* 0x000fca00078e00ff */
[----:B------:R-:W2:Y:S01]  /*0060*/  S2UR UR8, SR_CTAID.X ;  /* 0x00000000000879c3 */ /* 0x000ea20000002500 */
[----:B0-----:R-:W-:-:S13]  /*0070*/  ISETP.GE.AND P0, PT, R2, R11, PT ;  /* 0x0000000b0200720c */ /* 0x001fda0003f06270 */
[----:B-12---:R-:W-:Y:S05]  /*0080*/  @P0 BRA `(.L_x_1) ;  /* 0x00000000002c0947 */ /* 0x006fea0003800000 */
[----:B------:R-:W0:Y:S01]  /*0090*/  LDC R9, c[0x0][0x360] ;  /* 0x0000d800ff097b82 */ /* 0x000e220000000800 */
[----:B------:R-:W-:Y:S01]  /*00a0*/  IMAD.MOV.U32 R3, RZ, RZ, RZ ;  /* 0x000000ffff037224 */ /* 0x000fe200078e00ff */
[----:B------:R-:W-:-:S06]  /*00b0*/  MOV R0, R2 ;  /* 0x0000000200007202 */ /* 0x000fcc0000000f00 */
[----:B------:R-:W1:Y:S02]  /*00c0*/  LDC.64 R6, c[0x0][0x380] ;  /* 0x0000e000ff067b82 */ /* 0x000e640000000a00 */
.L_x_2:
[----:B------:R-:W-:-:S04]  /*00d0*/  IMAD R5, R11, UR8, R0 ;  /* 0x000000080b057c24 */ /* 0x000fc8000f8e0200 */
[----:B-1----:R-:W-:-:S06]  /*00e0*/  IMAD.WIDE R4, R5, 0x4, R6 ;  /* 0x0000000405047825 */ /* 0x002fcc00078e0206 */
[----:B------:R-:W2:Y:S01]  /*00f0*/  LDG.E R4, desc[UR6][R4.64] ;  /* 0x0000000604047981 */ /* 0x000ea2000c1e1900 */
[----:B0-----:R-:W-:-:S05]  /*0100*/  IMAD.IADD R0, R9, 0x1, R0 ;  /* 0x0000000109007824 */ /* 0x001fca00078e0200 */
[----:B------:R-:W-:Y:S01]  /*0110*/  ISETP.GE.AND P0, PT, R0, R11, PT ;  /* 0x0000000b0000720c */ /* 0x000fe20003f06270 */
[----:B--2---:R-:W-:-:S12]  /*0120*/  FADD R3, R4, R3 ;  /* 0x0000000304037221 */ /* 0x004fd80000000000 */
[----:B------:R-:W-:Y:S05]  /*0130*/  @!P0 BRA `(.L_x_2) ;  /* 0xfffffffc00e48947 */ /* 0x000fea000383ffff */
.L_x_1:
[----:B------:R-:W-:Y:S05]  /*0140*/  BSYNC.RECONVERGENT B0 ;  /* 0x0000000000007941 */ /* 0x000fea0003800200 */
.L_x_0:
[----:B------:R-:W0:Y:S01]  /*0150*/  S2UR UR5, SR_CgaCtaId ;  /* 0x00000000000579c3 */ /* 0x000e220000008800 */
[C---:B------:R-:W-:Y:S01]  /*0160*/  ISETP.NE.AND P0, PT, R2.reuse, RZ, PT ;  /* 0x000000ff0200720c */ /* 0x040fe20003f05270 */
[----:B------:R-:W-:Y:S01]  /*0170*/  UMOV UR4, 0x400 ;  /* 0x0000040000047882 */ /* 0x000fe20000000000 */
[----:B------:R-:W-:Y:S01]  /*0180*/  BSSY.RECONVERGENT B0, `(.L_x_3) ;  /* 0x000000a000007945 */ /* 0x000fe20003800200 */
[----:B------:R-:W-:Y:S01]  /*0190*/  ISETP.GE.AND P2, PT, R2, R11, PT ;  /* 0x0000000b0200720c */ /* 0x000fe20003f46270 */
[----:B0-----:R-:W-:-:S09]  /*01a0*/  ULEA UR4, UR5, UR4, 0x18 ;  /* 0x0000000405047291 */ /* 0x001fd2000f8ec0ff */
[----:B------:R-:W-:Y:S01]  /*01b0*/  @!P0 STS [UR4], RZ ;  /* 0x000000ffff008988 */ /* 0x000fe20008000804 */
[----:B------:R-:W-:Y:S06]  /*01c0*/  BAR.SYNC.DEFER_BLOCKING 0x0 ;  /* 0x0000000000007b1d */ /* 0x000fec0000010000 */
.L_x_4:
[----:B------:R-:W0:Y:S01]  /*01d0*/  LDS R4, [UR4] ;  /* 0x00000004ff047984 */ /* 0x000e220008000800 */
[----:B------:R-:W-:Y:S02]  /*01e0*/  IMAD.U32 R0, RZ, RZ, UR4 ;  /* 0x00000004ff007e24 */ /* 0x000fe4000f8e00ff */
[----:B0-----:R-:W-:-:S05]  /*01f0*/  FADD R5, R3, R4 ;  /* 0x0000000403057221 */ /* 0x001fca0000000000 */
[----:B------:R-:W0:Y:S02]  /*0200*/  ATOMS.CAST.SPIN P0, [R0], R4, R5 ;  /* 0x000000040000758d */ /* 0x000e240001800005 */
[----:B0-----:R-:W-:Y:S05]  /*0210*/  @!P0 BRA `(.L_x_4) ;  /* 0xfffffffc00ec8947 */ /* 0x001fea000383ffff */
[----:B------:R-:W-:Y:S05]  /*0220*/  BSYNC.RECONVERGENT B0 ;  /* 0x0000000000007941 */ /* 0x000fea0003800200 */
.L_x_3:
[----:B------:R-:W-:Y:S01]  /*0230*/  BAR.SYNC.DEFER_BLOCKING 0x0 ;  /* 0x0000000000007b1d */ /* 0x000fe20000010000 */
[----:B------:R-:W-:-:S05]  /*0240*/  I2FP.F32.S32 R3, R11 ;  /* 0x0000000b00037245 */ /* 0x000fca0000201400 */
[----:B------:R-:W0:Y:S02]  /*0250*/  MUFU.RCP R4, R3 ;  /* 0x0000000300047308 */ /* 0x000e240000001000 */
[----:B0-----:R-:W-:Y:S01]  /*0260*/  FFMA R5, -R3, R4, 1 ;  /* 0x3f80000003057423 */ /* 0x001fe20000000104 */
[----:B------:R-:W0:Y:S03]  /*0270*/  LDS R0, [UR4] ;  /* 0x00000004ff007984 */ /* 0x000e260008000800 */
[----:B------:R-:W-:Y:S02]  /*0280*/  FFMA R5, R4, R5, R4 ;  /* 0x0000000504057223 */ /* 0x000fe40000000004 */
[----:B0-----:R-:W0:Y:S02]  /*0290*/  FCHK P0, R0, R3 ;  /* 0x0000000300007302 */ /* 0x001e240000000000 */
[----:B------:R-:W-:-:S04]  /*02a0*/  FFMA R4, R0, R5, RZ ;  /* 0x0000000500047223 */ /* 0x000fc800000000ff */
[----:B------:R-:W-:-:S04]  /*02b0*/  FFMA R6, -R3, R4, R0 ;  /* 0x0000000403067223 */ /* 0x000fc80000000100 */
[----:B------:R-:W-:Y:S01]  /*02c0*/  FFMA R4, R5, R6, R4 ;  /* 0x0000000605047223 */ /* 0x000fe20000000004 */
[----:B0-----:R-:W-:Y:S06]  /*02d0*/  @!P0 BRA `(.L_x_5) ;  /* 0x00000000000c8947 */ /* 0x001fec0003800000 */
[----:B------:R-:W-:-:S07]  /*02e0*/  MOV R6, 0x300 ;  /* 0x0000030000067802 */ /* 0x000fce0000000f00 */
[----:B------:R-:W-:Y:S05]  /*02f0*/  CALL.REL.NOINC `($__internal_0_$__cuda_sm3x_div_rn_noftz_f32_slowpath) ;  /* 0x0000000400907944 */ /* 0x000fea0003c00000 */
[----:B------:R-:W-:-:S07]  /*0300*/  MOV R4, R0 ;  /* 0x0000000000047202 */ /* 0x000fce0000000f00 */
.L_x_5:
[----:B------:R-:W0:Y:S01]  /*0310*/  S2R R15, SR_CgaCtaId ;  /* 0x00000000000f7919 */ /* 0x000e220000008800 */
[----:B------:R-:W-:Y:S01]  /*0320*/  BSSY.RECONVERGENT B0, `(.L_x_6) ;  /* 0x0000012000007945 */ /* 0x000fe20003800200 */
[----:B------:R-:W-:Y:S01]  /*0330*/  ISETP.NE.AND P1, PT, R2, RZ, PT ;  /* 0x000000ff0200720c */ /* 0x000fe20003f25270 */
[----:B------:R-:W-:Y:S01]  /*0340*/  IMAD.MOV.U32 R5, RZ, RZ, RZ ;  /* 0x000000ffff057224 */ /* 0x000fe200078e00ff */
[----:B------:R-:W-:Y:S01]  /*0350*/  MOV R12, 0x400 ;  /* 0x00000400000c7802 */ /* 0x000fe20000000f00 */
[----:B------:R-:W-:Y:S10]  /*0360*/  @P2 BRA `(.L_x_7) ;  /* 0x0000000000342947 */ /* 0x000ff40003800000 */
[----:B------:R-:W1:Y:S01]  /*0370*/  LDC R11, c[0x0][0x360] ;  /* 0x0000d800ff0b7b82 */ /* 0x000e620000000800 */
[----:B------:R-:W-:Y:S01]  /*0380*/  IMAD.MOV.U32 R5, RZ, RZ, RZ ;  /* 0x000000ffff057224 */ /* 0x000fe200078e00ff */
[----:B------:R-:W-:-:S06]  /*0390*/  MOV R0, R2 ;  /* 0x0000000200007202 */ /* 0x000fcc0000000f00 */
[----:B------:R-:W2:Y:S08]  /*03a0*/  LDC R13, c[0x0][0x3a4] ;  /* 0x0000e900ff0d7b82 */ /* 0x000eb00000000800 */
[----:B------:R-:W3:Y:S02]  /*03b0*/  LDC.64 R8, c[0x0][0x380] ;  /* 0x0000e000ff087b82 */ /* 0x000ee40000000a00 */
.L_x_8:
[----:B--2---:R-:W-:-:S04]  /*03c0*/  IMAD R7, R13, UR8, R0 ;  /* 0x000000080d077c24 */ /* 0x004fc8000f8e0200 */
[----:B---3--:R-:W-:-:S06]  /*03d0*/  IMAD.WIDE R6, R7, 0x4, R8 ;  /* 0x0000000407067825 */ /* 0x008fcc00078e0208 */
[----:B------:R-:W2:Y:S01]  /*03e0*/  LDG.E R7, desc[UR6][R6.64] ;  /* 0x0000000606077981 */ /* 0x000ea2000c1e1900 */
[----:B-1----:R-:W-:-:S05]  /*03f0*/  IMAD.IADD R0, R11, 0x1, R0 ;  /* 0x000000010b007824 */ /* 0x002fca00078e0200 */
[----:B------:R-:W-:Y:S01]  /*0400*/  ISETP.GE.AND P0, PT, R0, R13, PT ;  /* 0x0000000d0000720c */ /* 0x000fe20003f06270 */
[----:B--2---:R-:W-:-:S04]  /*0410*/  FADD R10, R7, -R4 ;  /* 0x80000004070a7221 */ /* 0x004fc80000000000 */
[----:B------:R-:W-:-:S08]  /*0420*/  FFMA R5, R10, R10, R5 ;  /* 0x0000000a0a057223 */ /* 0x000fd00000000005 */
[----:B------:R-:W-:Y:S05]  /*0430*/  @!P0 BRA `(.L_x_8) ;  /* 0xfffffffc00e08947 */ /* 0x000fea000383ffff */
.L_x_7:
[----:B------:R-:W-:Y:S05]  /*0440*/  BSYNC.RECONVERGENT B0 ;  /* 0x0000000000007941 */ /* 0x000fea0003800200 */
.L_x_6:
[C---:B0-----:R-:W-:Y:S01]  /*0450*/  @!P1 LEA R6, R15.reuse, R12, 0x18 ;  /* 0x0000000c0f069211 */ /* 0x041fe200078ec0ff */
[----:B------:R-:W0:Y:S01]  /*0460*/  LDCU UR4, c[0x0][0x3a4] ;  /* 0x00007480ff0477ac */ /* 0x000e220008000800 */
[----:B------:R-:W-:Y:S01]  /*0470*/  VIADD R0, R12, 0x4 ;  /* 0x000000040c007836 */ /* 0x000fe20000000000 */
[----:B------:R-:W-:Y:S02]  /*0480*/  BSSY.RECONVERGENT B0, `(.L_x_9) ;  /* 0x0000009000007945 */ /* 0x000fe40003800200 */
[----:B------:R1:W-:Y:S02]  /*0490*/  @!P1 STS [R6+0x4], RZ ;  /* 0x000004ff06009388 */ /* 0x0003e40000000800 */
[----:B------:R-:W-:Y:S01]  /*04a0*/  LEA R0, R15, R0, 0x18 ;  /* 0x000000000f007211 */ /* 0x000fe200078ec0ff */
[----:B------:R-:W-:Y:S01]  /*04b0*/  BAR.SYNC.DEFER_BLOCKING 0x0 ;  /* 0x0000000000007b1d */ /* 0x000fe20000010000 */
[----:B01----:R-:W-:-:S13]  /*04c0*/  ISETP.GE.AND P2, PT, R2, UR4, PT ;  /* 0x0000000402007c0c */ /* 0x003fda000bf46270 */
.L_x_10:
[----:B------:R-:W0:Y:S02]  /*04d0*/  LDS R6, [R0] ;  /* 0x0000000000067984 */ /* 0x000e240000000800 */
[----:B0-----:R-:W-:-:S05]  /*04e0*/  FADD R7, R5, R6 ;  /* 0x0000000605077221 */ /* 0x001fca0000000000 */
[----:B------:R-:W0:Y:S02]  /*04f0*/  ATOMS.CAST.SPIN P0, [R0], R6, R7 ;  /* 0x000000060000758d */ /* 0x000e240001800007 */
[----:B0-----:R-:W-:Y:S05]  /*0500*/  @!P0 BRA `(.L_x_10) ;  /* 0xfffffffc00f08947 */ /* 0x001fea000383ffff */
[----:B------:R-:W-:Y:S05]  /*0510*/  BSYNC.RECONVERGENT B0 ;  /* 0x0000000000007941 */ /* 0x000fea0003800200 */
.L_x_9:
[----:B------:R-:W-:Y:S01]  /*0520*/  BAR.SYNC.DEFER_BLOCKING 0x0 ;  /* 0x0000000000007b1d */ /* 0x000fe20000010000 */
[----:B------:R-:W-:-:S05]  /*0530*/  LEA R6, R15, R12, 0x18 ;  /* 0x0000000c0f067211 */ /* 0x000fca00078ec0ff */
[----:B------:R-:W0:Y:S02]  /*0540*/  MUFU.RCP R0, R3 ;  /* 0x0000000300007308 */ /* 0x000e240000001000 */
[----:B0-----:R-:W-:Y:S01]  /*0550*/  FFMA R5, -R3, R0, 1 ;  /* 0x3f80000003057423 */ /* 0x001fe20000000100 */
[----:B------:R-:W0:Y:S03]  /*0560*/  LDS R6, [R6+0x4] ;  /* 0x0000040006067984 */ /* 0x000e260000000800 */
[----:B------:R-:W-:Y:S02]  /*0570*/  FFMA R0, R0, R5, R0 ;  /* 0x0000000500007223 */ /* 0x000fe40000000000 */
[----:B0-----:R-:W0:Y:S02]  /*0580*/  FCHK P0, R6, R3 ;  /* 0x0000000306007302 */ /* 0x001e240000000000 */
[----:B------:R-:W-:-:S04]  /*0590*/  FFMA R5, R0, R6, RZ ;  /* 0x0000000600057223 */ /* 0x000fc800000000ff */
[----:B------:R-:W-:-:S04]  /*05a0*/  FFMA R8, -R3, R5, R6 ;  /* 0x0000000503087223 */ /* 0x000fc80000000106 */
[----:B------:R-:W-:Y:S01]  /*05b0*/  FFMA R0, R0, R8, R5 ;  /* 0x0000000800007223 */ /* 0x000fe20000000005 */
[----:B0-----:R-:W-:Y:S06]  /*05c0*/  @!P0 BRA `(.L_x_11) ;  /* 0x00000000000c8947 */ /* 0x001fec0003800000 */
[----:B------:R-:W-:Y:S02]  /*05d0*/  MOV R0, R6 ;  /* 0x0000000600007202 */ /* 0x000fe40000000f00 */
[----:B------:R-:W-:-:S07]  /*05e0*/  MOV R6, 0x600 ;  /* 0x0000060000067802 */ /* 0x000fce0000000f00 */
[----:B------:R-:W-:Y:S05]  /*05f0*/  CALL.REL.NOINC `($__internal_0_$__cuda_sm3x_div_rn_noftz_f32_slowpath) ;  /* 0x0000000000d07944 */ /* 0x000fea0003c00000 */
.L_x_11:
[----:B------:R-:W-:Y:S01]  /*0600*/  FADD R0, R0, 9.9999997473787516356e-06 ;  /* 0x3727c5ac00007421 */ /* 0x000fe20000000000 */
[----:B------:R-:W-:Y:S06]  /*0610*/  @P2 EXIT ;  /* 0x000000000000294d */ /* 0x000fec0003800000 */
[C---:B------:R-:W-:Y:S01]  /*0620*/  FSETP.GEU.AND P0, PT, |R0|.reuse, 1.175494350822287508e-38, PT ;  /* 0x008000000000780b */ /* 0x040fe20003f0e200 */
[----:B------:R-:W0:Y:S01]  /*0630*/  LDC R3, c[0x0][0x3a4] ;  /* 0x0000e900ff037b82 */ /* 0x000e220000000800 */
[----:B------:R-:W1:Y:S07]  /*0640*/  LDCU UR4, c[0x0][0x360] ;  /* 0x00006c00ff0477ac */ /* 0x000e6e0008000800 */
[----:B------:R-:W2:Y:S04]  /*0650*/  LDC.64 R6, c[0x0][0x390] ;  /* 0x0000e400ff067b82 */ /* 0x000ea80000000a00 */
[----:B------:R-:W-:-:S04]  /*0660*/  @!P0 FMUL R0, R0, 16777216 ;  /* 0x4b80000000008820 */ /* 0x000fc80000400000 */
[----:B------:R-:W3:Y:S01]  /*0670*/  LDC.64 R8, c[0x0][0x398] ;  /* 0x0000e600ff087b82 */ /* 0x000ee20000000a00 */
[----:B------:R-:W4:Y:S07]  /*0680*/  MUFU.RSQ R5, R0 ;  /* 0x0000000000057308 */ /* 0x000f2e0000001400 */
[----:B------:R-:W0:Y:S08]  /*0690*/  LDC.64 R10, c[0x0][0x380] ;  /* 0x0000e000ff0a7b82 */ /* 0x000e300000000a00 */
[----:B------:R-:W0:Y:S01]  /*06a0*/  LDC.64 R12, c[0x0][0x388] ;  /* 0x0000e200ff0c7b82 */ /* 0x000e220000000a00 */
[----:B-1--4-:R-:W-:-:S07]  /*06b0*/  @!P0 FMUL R5, R5, 4096 ;  /* 0x4580000005058820 */ /* 0x012fce0000400000 */
.L_x_12:
[----:B0-----:R-:W-:Y:S02]  /*06c0*/  IMAD R15, R3, UR8, R2 ;  /* 0x00000008030f7c24 */ /* 0x001fe4000f8e0202 */
[----:B--2---:R-:W-:-:S04]  /*06d0*/  IMAD.WIDE R18, R2, 0x4, R6 ;  /* 0x0000000402127825 */ /* 0x004fc800078e0206 */
[----:B------:R-:W-:Y:S02]  /*06e0*/  IMAD.WIDE R16, R15, 0x4, R10 ;  /* 0x000000040f107825 */ /* 0x000fe400078e020a */
[----:B------:R-:W2:Y:S02]  /*06f0*/  LDG.E R18, desc[UR6][R18.64] ;  /* 0x0000000612127981 */ /* 0x000ea4000c1e1900 */
[C---:B---3--:R-:W-:Y:S02]  /*0700*/  IMAD.WIDE R20, R2.reuse, 0x4, R8 ;  /* 0x0000000402147825 */ /* 0x048fe400078e0208 */
[----:B------:R-:W3:Y:S04]  /*0710*/  LDG.E R17, desc[UR6][R16.64] ;  /* 0x0000000610117981 */ /* 0x000ee8000c1e1900 */
[----:B------:R-:W4:Y:S01]  /*0720*/  LDG.E R20, desc[UR6][R20.64] ;  /* 0x0000000614147981 */ /* 0x000f22000c1e1900 */
[----:B------:R-:W-:-:S02]  /*0730*/  VIADD R2, R2, UR4 ;  /* 0x0000000402027c36 */ /* 0x000fc40008000000 */
[----:B---3--:R-:W-:-:S04]  /*0740*/  FADD R23, R17, -R4 ;  /* 0x8000000411177221 */ /* 0x008fc80000000000 */
[----:B--2---:R-:W-:-:S04]  /*0750*/  FMUL R14, R18, R23 ;  /* 0x00000017120e7220 */ /* 0x004fc80000400000 */
[----:B----4-:R-:W-:-:S04]  /*0760*/  FFMA R14, R5, R14, R20 ;  /* 0x0000000e050e7223 */ /* 0x010fc80000000014 */
[----:B------:R-:W-:-:S04]  /*0770*/  FMUL R23, R14, 0.044714998453855514526 ;  /* 0x3d3727130e177820 */ /* 0x000fc80000400000 */
[----:B------:R-:W-:-:S04]  /*0780*/  FMUL R23, R14, R23 ;  /* 0x000000170e177220 */ /* 0x000fc80000400000 */
[----:B------:R-:W-:-:S04]  /*0790*/  FFMA R23, R14, R23, R14 ;  /* 0x000000170e177223 */ /* 0x000fc8000000000e */
[----:B------:R-:W-:-:S04]  /*07a0*/  FMUL R23, R23, 0.79788458347320556641 ;  /* 0x3f4c422a17177820 */ /* 0x000fc80000400000 */
[----:B------:R-:W-:-:S06]  /*07b0*/  FMUL R0, |R23|, 2.8853900432586669922 ;  /* 0x4038aa3b17007820 */ /* 0x000fcc0000400200 */
[----:B------:R-:W0:Y:S01]  /*07c0*/  MUFU.EX2 R0, R0 ;  /* 0x0000000000007308 */ /* 0x000e220000000800 */
[----:B------:R-:W-:Y:S02]  /*07d0*/  IMAD.MOV.U32 R18, RZ, RZ, 0x3c80f082 ;  /* 0x3c80f082ff127424 */ /* 0x000fe400078e00ff */
[----:B------:R-:W-:Y:S01]  /*07e0*/  FMUL R19, R23, R23 ;  /* 0x0000001717137220 */ /* 0x000fe20000400000 */
[----:B------:R-:W-:Y:S02]  /*07f0*/  HFMA2 R17, -RZ, RZ, 1.875, 0 ;  /* 0x3f800000ff117431 */ /* 0x000fe400000001ff */
[----:B0-----:R-:W-:-:S06]  /*0800*/  FADD R16, R0, 1 ;  /* 0x3f80000000107421 */ /* 0x001fcc0000000000 */
[----:B------:R-:W0:Y:S01]  /*0810*/  MUFU.RCP R16, R16 ;  /* 0x0000001000107308 */ /* 0x000e220000001000 */
[----:B------:R-:W-:Y:S01]  /*0820*/  FFMA R18, R19, R18, -0.052303962409496307373 ;  /* 0xbd563cae13127423 */ /* 0x000fe20000000012 */
[----:B------:R-:W-:-:S03]  /*0830*/  FSETP.GE.AND P1, PT, |R23|, 0.60000002384185791016, PT ;  /* 0x3f19999a1700780b */ /* 0x000fc60003f26200 */
[----:B------:R-:W-:Y:S01]  /*0840*/  FFMA R20, R19, R18, 0.1331529766321182251 ;  /* 0x3e08594113147423 */ /* 0x000fe20000000012 */
[----:B------:R-:W-:-:S03]  /*0850*/  FSETP.GE.AND P0, PT, |R23|, 9.010913848876953125, PT ;  /* 0x41102cb41700780b */ /* 0x000fc60003f06200 */
[----:B------:R-:W-:Y:S01]  /*0860*/  FFMA R0, R19, R20, -0.33332768082618713379 ;  /* 0xbeaaa9ed13007423 */ /* 0x000fe20000000014 */
[----:B0-----:R-:W-:-:S03]  /*0870*/  FFMA R17, R16, -2, R17 ;  /* 0xc000000010117823 */ /* 0x001fc60000000011 */
[----:B------:R-:W-:Y:S02]  /*0880*/  FFMA R0, R19, R0, RZ ;  /* 0x0000000013007223 */ /* 0x000fe400000000ff */
[----:B------:R-:W-:-:S04]  /*0890*/  FSEL R18, R17, 1, !P0 ;  /* 0x3f80000011127808 */ /* 0x000fc80004000000 */
[--C-:B------:R-:W-:Y:S01]  /*08a0*/  LOP3.LUT R18, R18, 0x80000000, R23.reuse, 0xb8, !PT ;  /* 0x8000000012127812 */ /* 0x100fe200078eb817 */
[----:B------:R-:W-:-:S04]  /*08b0*/  @!P1 FFMA R18, R23, R0, R23 ;  /* 0x0000000017129223 */ /* 0x000fc80000000017 */
[----:B------:R-:W-:-:S04]  /*08c0*/  FADD R18, R18, 1 ;  /* 0x3f80000012127421 */ /* 0x000fc80000000000 */
[----:B------:R-:W-:Y:S01]  /*08d0*/  FMUL R19, R18, 0.5 ;  /* 0x3f00000012137820 */ /* 0x000fe20000400000 */
[----:B------:R-:W-:-:S04]  /*08e0*/  IMAD.WIDE R16, R15, 0x4, R12 ;  /* 0x000000040f107825 */ /* 0x000fc800078e020c */
[----:B------:R-:W-:-:S05]  /*08f0*/  FMUL R19, R14, R19 ;  /* 0x000000130e137220 */ /* 0x000fca0000400000 */
[----:B------:R1:W-:Y:S01]  /*0900*/  STG.E desc[UR6][R16.64], R19 ;  /* 0x0000001310007986 */ /* 0x0003e2000c101906 */
[----:B------:R-:W-:-:S13]  /*0910*/  ISETP.GE.AND P0, PT, R2, R3, PT ;  /* 0x000000030200720c */ /* 0x000fda0003f06270 */
[----:B-1----:R-:W-:Y:S05]  /*0920*/  @!P0 BRA `(.L_x_12) ;  /* 0xfffffffc00648947 */ /* 0x002fea000383ffff */
[----:B------:R-:W-:Y:S05]  /*0930*/  EXIT ;  /* 0x000000000000794d */ /* 0x000fea0003800000 */
        .weak           $__internal_0_$__cuda_sm3x_div_rn_noftz_f32_slowpath
        .type           $__internal_0_$__cuda_sm3x_div_rn_noftz_f32_slowpath,@function
        .size           $__internal_0_$__cuda_sm3x_div_rn_noftz_f32_slowpath,(.L_x_44 - $__internal_0_$__cuda_sm3x_div_rn_noftz_f32_slowpath)
$__internal_0_$__cuda_sm3x_div_rn_noftz_f32_slowpath:
[----:B------:R-:W-:Y:S02]  /*0940*/  SHF.R.U32.HI R7, RZ, 0x17, R3 ;  /* 0x00000017ff077819 */ /* 0x000fe40000011603 */
[----:B------:R-:W-:Y:S02]  /*0950*/  SHF.R.U32.HI R5, RZ, 0x17, R0 ;  /* 0x00000017ff057819 */ /* 0x000fe40000011600 */
[----:B------:R-:W-:Y:S02]  /*0960*/  LOP3.LUT R12, R7, 0xff, RZ, 0xc0, !PT ;  /* 0x000000ff070c7812 */ /* 0x000fe400078ec0ff */
[----:B------:R-:W-:Y:S02]  /*0970*/  LOP3.LUT R10, R5, 0xff, RZ, 0xc0, !PT ;  /* 0x000000ff050a7812 */ /* 0x000fe400078ec0ff */
[----:B------:R-:W-:Y:S02]  /*0980*/  IADD3 R9, PT, PT, R12, -0x1, RZ ;  /* 0xffffffff0c097810 */ /* 0x000fe40007ffe0ff */
[----:B------:R-:W-:Y:S01]  /*0990*/  MOV R5, R3 ;  /* 0x0000000300057202 */ /* 0x000fe20000000f00 */
[----:B------:R-:W-:Y:S01]  /*09a0*/  VIADD R8, R10, 0xffffffff ;  /* 0xffffffff0a087836 */ /* 0x000fe20000000000 */
[----:B------:R-:W-:-:S04]  /*09b0*/  ISETP.GT.U32.AND P0, PT, R9, 0xfd, PT ;  /* 0x000000fd0900780c */ /* 0x000fc80003f04070 */
[----:B------:R-:W-:-:S13]  /*09c0*/  ISETP.GT.U32.OR P0, PT, R8, 0xfd, P0 ;  /* 0x000000fd0800780c */ /* 0x000fda0000704470 */
[----:B------:R-:W-:Y:S01]  /*09d0*/  @!P0 IMAD.MOV.U32 R7, RZ, RZ, RZ ;  /* 0x000000ffff078224 */ /* 0x000fe200078e00ff */
[----:B------:R-:W-:Y:S06]  /*09e0*/  @!P0 BRA `(.L_x_13) ;  /* 0x00000000005c8947 */ /* 0x000fec0003800000 */
[----:B------:R-:W-:Y:S02]  /*09f0*/  FSETP.GTU.FTZ.AND P0, PT, |R0|, +INF , PT ;  /* 0x7f8000000000780b */ /* 0x000fe40003f1c200 */
[----:B------:R-:W-:-:S04]  /*0a00*/  FSETP.GTU.FTZ.AND P1, PT, |R3|, +INF , PT ;  /* 0x7f8000000300780b */ /* 0x000fc80003f3c200 */
[----:B------:R-:W-:-:S13]  /*0a10*/  PLOP3.LUT P0, PT, P0, P1, PT, 0xf8, 0x8f ;  /* 0x00000000008f781c */ /* 0x000fda0000703f70 */
[----:B------:R-:W-:Y:S05]  /*0a20*/  @P0 BRA `(.L_x_14) ;  /* 0x0000000400440947 */ /* 0x000fea0003800000 */
[----:B------:R-:W-:-:S13]  /*0a30*/  LOP3.LUT P0, RZ, R5, 0x7fffffff, R0, 0xc8, !PT ;  /* 0x7fffffff05ff7812 */ /* 0x000fda000780c800 */
[----:B------:R-:W-:Y:S05]  /*0a40*/  @!P0 BRA `(.L_x_15) ;  /* 0x0000000400348947 */ /* 0x000fea0003800000 */
[C---:B------:R-:W-:Y:S02]  /*0a50*/  FSETP.NEU.FTZ.AND P3, PT, |R0|.reuse, +INF , PT ;  /* 0x7f8000000000780b */ /* 0x040fe40003f7d200 */
[----:B------:R-:W-:Y:S02]  /*0a60*/  FSETP.NEU.FTZ.AND P1, PT, |R3|, +INF , PT ;  /* 0x7f8000000300780b */ /* 0x000fe40003f3d200 */
[----:B------:R-:W-:-:S11]  /*0a70*/  FSETP.NEU.FTZ.AND P0, PT, |R0|, +INF , PT ;  /* 0x7f8000000000780b */ /* 0x000fd60003f1d200 */
[----:B------:R-:W-:Y:S05]  /*0a80*/  @!P1 BRA !P3, `(.L_x_15) ;  /* 0x0000000400249947 */ /* 0x000fea0005800000 */
[----:B------:R-:W-:-:S04]  /*0a90*/  LOP3.LUT P3, RZ, R0, 0x7fffffff, RZ, 0xc0, !PT ;  /* 0x7fffffff00ff7812 */ /* 0x000fc8000786c0ff */
[----:B------:R-:W-:-:S13]  /*0aa0*/  PLOP3.LUT P1, PT, P1, P3, PT, 0x2f, 0xf2 ;  /* 0x0000000000f2781c */ /* 0x000fda0000f26577 */
[----:B------:R-:W-:Y:S05]  /*0ab0*/  @P1 BRA `(.L_x_16) ;  /* 0x0000000400101947 */ /* 0x000fea0003800000 */
[----:B------:R-:W-:-:S04]  /*0ac0*/  LOP3.LUT P1, RZ, R5, 0x7fffffff, RZ, 0xc0, !PT ;  /* 0x7fffffff05ff7812 */ /* 0x000fc8000782c0ff */
[----:B------:R-:W-:-:S13]  /*0ad0*/  PLOP3.LUT P0, PT, P0, P1, PT, 0x2f, 0xf2 ;  /* 0x0000000000f2781c */ /* 0x000fda0000702577 */
[----:B------:R-:W-:Y:S05]  /*0ae0*/  @P0 BRA `(.L_x_17) ;  /* 0x0000000000f80947 */ /* 0x000fea0003800000 */
[----:B------:R-:W-:Y:S02]  /*0af0*/  ISETP.GE.AND P0, PT, R8, RZ, PT ;  /* 0x000000ff0800720c */ /* 0x000fe40003f06270 */
[----:B------:R-:W-:-:S11]  /*0b00*/  ISETP.GE.AND P1, PT, R9, RZ, PT ;  /* 0x000000ff0900720c */ /* 0x000fd60003f26270 */
[----:B------:R-:W-:Y:S01]  /*0b10*/  @P0 MOV R7, RZ ;  /* 0x000000ff00070202 */ /* 0x000fe20000000f00 */
[----:B------:R-:W-:Y:S02]  /*0b20*/  @!P0 IMAD.MOV.U32 R7, RZ, RZ, -0x40 ;  /* 0xffffffc0ff078424 */ /* 0x000fe400078e00ff */
[----:B------:R-:W-:Y:S01]  /*0b30*/  @!P0 FFMA R0, R0, 1.84467440737095516160e+19, RZ ;  /* 0x5f80000000008823 */ /* 0x000fe200000000ff */
[----:B------:R-:W-:Y:S02]  /*0b40*/  @!P1 FFMA R5, R3, 1.84467440737095516160e+19, RZ ;  /* 0x5f80000003059823 */ /* 0x000fe400000000ff */
[----:B------:R-:W-:-:S07]  /*0b50*/  @!P1 IADD3 R7, PT, PT, R7, 0x40, RZ ;  /* 0x0000004007079810 */ /* 0x000fce0007ffe0ff */
.L_x_13:
[----:B------:R-:W-:-:S05]  /*0b60*/  LEA R8, R12, 0xc0800000, 0x17 ;  /* 0xc08000000c087811 */ /* 0x000fca00078eb8ff */
[----:B------:R-:W-:Y:S01]  /*0b70*/  IMAD.IADD R8, R5, 0x1, -R8 ;  /* 0x0000000105087824 */ /* 0x000fe200078e0a08 */
[----:B------:R-:W-:-:S03]  /*0b80*/  IADD3 R5, PT, PT, R10, -0x7f, RZ ;  /* 0xffffff810a057810 */ /* 0x000fc60007ffe0ff */
[----:B------:R0:W1:Y:S01]  /*0b90*/  MUFU.RCP R9, R8 ;  /* 0x0000000800097308 */ /* 0x0000620000001000 */
[----:B------:R-:W-:Y:S01]  /*0ba0*/  FADD.FTZ R11, -R8, -RZ ;  /* 0x800000ff080b7221 */ /* 0x000fe20000010100 */
[C---:B------:R-:W-:Y:S01]  /*0bb0*/  IMAD R0, R5.reuse, -0x800000, R0 ;  /* 0xff80000005007824 */ /* 0x040fe200078e0200 */
[----:B0-----:R-:W-:-:S05]  /*0bc0*/  IADD3 R8, PT, PT, R5, 0x7f, -R12 ;  /* 0x0000007f05087810 */ /* 0x001fca0007ffe80c */
[----:B------:R-:W-:Y:S02]  /*0bd0*/  IMAD.IADD R8, R8, 0x1, R7 ;  /* 0x0000000108087824 */ /* 0x000fe400078e0207 */
[----:B-1----:R-:W-:-:S04]  /*0be0*/  FFMA R10, R9, R11, 1 ;  /* 0x3f800000090a7423 */ /* 0x002fc8000000000b */
[----:B------:R-:W-:-:S04]  /*0bf0*/  FFMA R14, R9, R10, R9 ;  /* 0x0000000a090e7223 */ /* 0x000fc80000000009 */
[----:B------:R-:W-:-:S04]  /*0c00*/  FFMA R9, R0, R14, RZ ;  /* 0x0000000e00097223 */ /* 0x000fc800000000ff */
[----:B------:R-:W-:-:S04]  /*0c10*/  FFMA R10, R11, R9, R0 ;  /* 0x000000090b0a7223 */ /* 0x000fc80000000000 */
[----:B------:R-:W-:-:S04]  /*0c20*/  FFMA R9, R14, R10, R9 ;  /* 0x0000000a0e097223 */ /* 0x000fc80000000009 */
[----:B------:R-:W-:-:S04]  /*0c30*/  FFMA R10, R11, R9, R0 ;  /* 0x000000090b0a7223 */ /* 0x000fc80000000000 */
[----:B------:R-:W-:-:S05]  /*0c40*/  FFMA R0, R14, R10, R9 ;  /* 0x0000000a0e007223 */ /* 0x000fca0000000009 */
[----:B------:R-:W-:-:S04]  /*0c50*/  SHF.R.U32.HI R5, RZ, 0x17, R0 ;  /* 0x00000017ff057819 */ /* 0x000fc80000011600 */
[----:B------:R-:W-:-:S04]  /*0c60*/  LOP3.LUT R5, R5, 0xff, RZ, 0xc0, !PT ;  /* 0x000000ff05057812 */ /* 0x000fc800078ec0ff */
[----:B------:R-:W-:-:S05]  /*0c70*/  IADD3 R11, PT, PT, R5, R8, RZ ;  /* 0x00000008050b7210 */ /* 0x000fca0007ffe0ff */
[----:B------:R-:W-:-:S05]  /*0c80*/  VIADD R5, R11, 0xffffffff ;  /* 0xffffffff0b057836 */ /* 0x000fca0000000000 */
[----:B------:R-:W-:-:S13]  /*0c90*/  ISETP.GE.U32.AND P0, PT, R5, 0xfe, PT ;  /* 0x000000fe0500780c */ /* 0x000fda0003f06070 */
[----:B------:R-:W-:Y:S05]  /*0ca0*/  @!P0 BRA `(.L_x_18) ;  /* 0x0000000000808947 */ /* 0x000fea0003800000 */
[----:B------:R-:W-:-:S13]  /*0cb0*/  ISETP.GT.AND P0, PT, R11, 0xfe, PT ;  /* 0x000000fe0b00780c */ /* 0x000fda0003f04270 */
[----:B------:R-:W-:Y:S05]  /*0cc0*/  @P0 BRA `(.L_x_19) ;  /* 0x00000000006c0947 */ /* 0x000fea0003800000 */
[----:B------:R-:W-:-:S13]  /*0cd0*/  ISETP.GE.AND P0, PT, R11, 0x1, PT ;  /* 0x000000010b00780c */ /* 0x000fda0003f06270 */
[----:B------:R-:W-:Y:S05]  /*0ce0*/  @P0 BRA `(.L_x_20) ;  /* 0x0000000000980947 */ /* 0x000fea0003800000 */
[----:B------:R-:W-:Y:S02]  /*0cf0*/  ISETP.GE.AND P0, PT, R11, -0x18, PT ;  /* 0xffffffe80b00780c */ /* 0x000fe40003f06270 */
[----:B------:R-:W-:-:S11]  /*0d00*/  LOP3.LUT R0, R0, 0x80000000, RZ, 0xc0, !PT ;  /* 0x8000000000007812 */ /* 0x000fd600078ec0ff */
[----:B------:R-:W-:Y:S05]  /*0d10*/  @!P0 BRA `(.L_x_20) ;  /* 0x00000000008c8947 */ /* 0x000fea0003800000 */
[CCC-:B------:R-:W-:Y:S01]  /*0d20*/  FFMA.RZ R5, R14.reuse, R10.reuse, R9.reuse ;  /* 0x0000000a0e057223 */ /* 0x1c0fe2000000c009 */
[CCC-:B------:R-:W-:Y:S01]  /*0d30*/  FFMA.RM R8, R14.reuse, R10.reuse, R9.reuse ;  /* 0x0000000a0e087223 */ /* 0x1c0fe20000004009 */
[C---:B------:R-:W-:Y:S02]  /*0d40*/  ISETP.NE.AND P3, PT, R11.reuse, RZ, PT ;  /* 0x000000ff0b00720c */ /* 0x040fe40003f65270 */
[----:B------:R-:W-:Y:S02]  /*0d50*/  ISETP.NE.AND P1, PT, R11, RZ, PT ;  /* 0x000000ff0b00720c */ /* 0x000fe40003f25270 */
[----:B------:R-:W-:Y:S01]  /*0d60*/  LOP3.LUT R7, R5, 0x7fffff, RZ, 0xc0, !PT ;  /* 0x007fffff05077812 */ /* 0x000fe200078ec0ff */
[----:B------:R-:W-:Y:S01]  /*0d70*/  FFMA.RP R5, R14, R10, R9 ;  /* 0x0000000a0e057223 */ /* 0x000fe20000008009 */
[----:B------:R-:W-:Y:S01]  /*0d80*/  IADD3 R10, PT, PT, R11, 0x20, RZ ;  /* 0x000000200b0a7810 */ /* 0x000fe20007ffe0ff */
[----:B------:R-:W-:Y:S01]  /*0d90*/  IMAD.MOV R9, RZ, RZ, -R11 ;  /* 0x000000ffff097224 */ /* 0x000fe200078e0a0b */
[----:B------:R-:W-:-:S02]  /*0da0*/  LOP3.LUT R7, R7, 0x800000, RZ, 0xfc, !PT ;  /* 0x0080000007077812 */ /* 0x000fc400078efcff */
[----:B------:R-:W-:Y:S02]  /*0db0*/  FSETP.NEU.FTZ.AND P0, PT, R5, R8, PT ;  /* 0x000000080500720b */ /* 0x000fe40003f1d000 */
[----:B------:R-:W-:Y:S02]  /*0dc0*/  SHF.L.U32 R10, R7, R10, RZ ;  /* 0x0000000a070a7219 */ /* 0x000fe400000006ff */
[----:B------:R-:W-:Y:S02]  /*0dd0*/  SEL R8, R9, RZ, P3 ;  /* 0x000000ff09087207 */ /* 0x000fe40001800000 */
[----:B------:R-:W-:Y:S02]  /*0de0*/  ISETP.NE.AND P1, PT, R10, RZ, P1 ;  /* 0x000000ff0a00720c */ /* 0x000fe40000f25270 */
[----:B------:R-:W-:Y:S02]  /*0df0*/  SHF.R.U32.HI R8, RZ, R8, R7 ;  /* 0x00000008ff087219 */ /* 0x000fe40000011607 */
[----:B------:R-:W-:-:S02]  /*0e00*/  PLOP3.LUT P0, PT, P0, P1, PT, 0xf8, 0x8f ;  /* 0x00000000008f781c */ /* 0x000fc40000703f70 */
[----:B------:R-:W-:Y:S02]  /*0e10*/  SHF.R.U32.HI R10, RZ, 0x1, R8 ;  /* 0x00000001ff0a7819 */ /* 0x000fe40000011608 */
[----:B------:R-:W-:-:S04]  /*0e20*/  SEL R5, RZ, 0x1, !P0 ;  /* 0x00000001ff057807 */ /* 0x000fc80004000000 */
[----:B------:R-:W-:-:S04]  /*0e30*/  LOP3.LUT R5, R5, 0x1, R10, 0xf8, !PT ;  /* 0x0000000105057812 */ /* 0x000fc800078ef80a */
[----:B------:R-:W-:-:S04]  /*0e40*/  LOP3.LUT R5, R5, R8, RZ, 0xc0, !PT ;  /* 0x0000000805057212 */ /* 0x000fc800078ec0ff */
[----:B------:R-:W-:-:S04]  /*0e50*/  IADD3 R5, PT, PT, R10, R5, RZ ;  /* 0x000000050a057210 */ /* 0x000fc80007ffe0ff */
[----:B------:R-:W-:Y:S01]  /*0e60*/  LOP3.LUT R0, R5, R0, RZ, 0xfc, !PT ;  /* 0x0000000005007212 */ /* 0x000fe200078efcff */
[----:B------:R-:W-:Y:S06]  /*0e70*/  BRA `(.L_x_20) ;  /* 0x0000000000347947 */ /* 0x000fec0003800000 */
.L_x_19:
[----:B------:R-:W-:-:S04]  /*0e80*/  LOP3.LUT R0, R0, 0x80000000, RZ, 0xc0, !PT ;  /* 0x8000000000007812 */ /* 0x000fc800078ec0ff */
[----:B------:R-:W-:Y:S01]  /*0e90*/  LOP3.LUT R0, R0, 0x7f800000, RZ, 0xfc, !PT ;  /* 0x7f80000000007812 */ /* 0x000fe200078efcff */
[----:B------:R-:W-:Y:S06]  /*0ea0*/  BRA `(.L_x_20) ;  /* 0x0000000000287947 */ /* 0x000fec0003800000 */
.L_x_18:
[----:B------:R-:W-:Y:S01]  /*0eb0*/  IMAD R0, R8, 0x800000, R0 ;  /* 0x0080000008007824 */ /* 0x000fe200078e0200 */
[----:B------:R-:W-:Y:S06]  /*0ec0*/  BRA `(.L_x_20) ;  /* 0x0000000000207947 */ /* 0x000fec0003800000 */
.L_x_17:
[----:B------:R-:W-:-:S04]  /*0ed0*/  LOP3.LUT R0, R5, 0x80000000, R0, 0x48, !PT ;  /* 0x8000000005007812 */ /* 0x000fc800078e4800 */
[----:B------:R-:W-:Y:S01]  /*0ee0*/  LOP3.LUT R0, R0, 0x7f800000, RZ, 0xfc, !PT ;  /* 0x7f80000000007812 */ /* 0x000fe200078efcff */
[----:B------:R-:W-:Y:S06]  /*0ef0*/  BRA `(.L_x_20) ;  /* 0x0000000000147947 */ /* 0x000fec0003800000 */
.L_x_16:
[----:B------:R-:W-:Y:S01]  /*0f00*/  LOP3.LUT R0, R5, 0x80000000, R0, 0x48, !PT ;  /* 0x8000000005007812 */ /* 0x000fe200078e4800 */
[----:B------:R-:W-:Y:S06]  /*0f10*/  BRA `(.L_x_20) ;  /* 0x00000000000c7947 */ /* 0x000fec0003800000 */
.L_x_15:
[----:B------:R-:W0:Y:S01]  /*0f20*/  MUFU.RSQ R0, -QNAN ;  /* 0xffc0000000007908 */ /* 0x000e220000001400 */
[----:B------:R-:W-:Y:S05]  /*0f30*/  BRA `(.L_x_20) ;  /* 0x0000000000047947 */ /* 0x000fea0003800000 */
.L_x_14:
[----:B------:R-:W-:-:S07]  /*0f40*/  FADD.FTZ R0, R0, R3 ;  /* 0x0000000300007221 */ /* 0x000fce0000010000 */
.L_x_20:
[----:B------:R-:W-:-:S04]  /*0f50*/  HFMA2 R7, -RZ, RZ, 0, 0 ;  /* 0x00000000ff077431 */ /* 0x000fc800000001ff */
[----:B0-----:R-:W-:Y:S05]  /*0f60*/  RET.REL.NODEC R6 `(_Z18fusedLayerNormGELUPKfPfS0_S0_ii) ;  /* 0xfffffff006247950 */ /* 0x001fea0003c3ffff */
.L_x_21:
[----:B------:R-:W-:-:S00]  /*0f70*/  BRA `(.L_x_21) ;  /* 0xfffffffc00fc7947 */ /* 0x000fc0000383ffff */
[----:B------:R-:W-:-:S00]  /*0f80*/  NOP ;  /* 0x0000000000007918 */ /* 0x000fc00000000000 */
[----:B------:R-:W-:-:S00]  /*0f90*/  NOP ;  /* 0x0000000000007918 */ /* 0x000fc00000000000 */
[----:B------:R-:W-:-:S00]  /*0fa0*/  NOP ;  /* 0x0000000000007918 */ /* 0x000fc00000000000 */
[----:B------:R-:W-:-:S00]  /*0fb0*/  NOP ;  /* 0x0000000000007918 */ /* 0x000fc00000000000 */
[----:B------:R-:W-:-:S00]  /*0fc0*/  NOP ;  /* 0x0000000000007918 */ /* 0x000fc00000000000 */
[----:B------:R-:W-:-:S00]  /*0fd0*/  NOP ;  /* 0x0000000000007918 */ /* 0x000fc00000000000 */
[----:B------:R-:W-:-:S00]  /*0fe0*/  NOP ;  /* 0x0000000000007918 */ /* 0x000fc00000000000 */
[----:B------:R-:W-:-:S00]  /*0ff0*/  NOP ;  /* 0x0000000000007918 */ /* 0x000fc00000000000 */
.L_x_44:


//--------------------- .text._Z15layerNormKernelPKfPfS0_S0_ii --------------------------
	.section	.text._Z15layerNormKernelPKfPfS0_S0_ii,"ax",@progbits
	.align	128
        .global         _Z15layerNormKernelPKfPfS0_S0_ii
        .type           _Z15layerNormKernelPKfPfS0_S0_ii,@function
        .size           _Z15layerNormKernelPKfPfS0_S0_ii,(.L_x_45 - _Z15layerNormKernelPKfPfS0_S0_ii)
        .other          _Z15layerNormKernelPKfPfS0_S0_ii,@"STO_CUDA_ENTRY STV_DEFAULT"
_Z15layerNormKernelPKfPfS0_S0_ii:
.text._Z15layerNormKernelPKfPfS0_S0_ii:
        /* <DEDUP_REMOVED lines=10> */
[----:B------:R-:W-:Y:S02]  /*00a0*/  IMAD.MOV.U32 R3, RZ, RZ, RZ ;  /* 0x000000ffff037224 */ /* 0x000fe400078e00ff */
[----:B------:R-:W-:-:S05]  /*00b0*/  IMAD.MOV.U32 R0, RZ, RZ, R2 ;  /* 0x000000ffff007224 */ /* 0x000fca00078e0002 */
[----:B------:R-:W1:Y:S02]  /*00c0*/  LDC.64 R6, c[0x0][0x380] ;  /* 0x0000e000ff067b82 */ /* 0x000e640000000a00 */
.L_x_24:
[----:B------:R-:W-:-:S04]  /*00d0*/  IMAD R5, R11, UR8, R0 ;  /* 0x000000080b057c24 */ /* 0x000fc8000f8e0200 */
[----:B-1----:R-:W-:-:S06]  /*00e0*/  IMAD.WIDE R4, R5, 0x4, R6 ;  /* 0x0000000405047825 */ /* 0x002fcc00078e0206 */
[----:B------:R-:W2:Y:S01]  /*00f0*/  LDG.E R4, desc[UR6][R4.64] ;  /* 0x0000000604047981 */ /* 0x000ea2000c1e1900 */
[----:B0-----:R-:W-:-:S05]  /*0100*/  IMAD.IADD R0, R9, 0x1, R0 ;  /* 0x0000000109007824 */ /* 0x001fca00078e0200 */
[----:B------:R-:W-:Y:S01]  /*0110*/  ISETP.GE.AND P0, PT, R0, R11, PT ;  /* 0x0000000b0000720c */ /* 0x000fe20003f06270 */
[----:B--2---:R-:W-:-:S12]  /*0120*/  FADD R3, R4, R3 ;  /* 0x0000000304037221 */ /* 0x004fd80000000000 */
[----:B------:R-:W-:Y:S05]  /*0130*/  @!P0 BRA `(.L_x_24) ;  /* 0xfffffffc00e48947 */ /* 0x000fea000383ffff */
.L_x_23:
[----:B------:R-:W-:Y:S05]  /*0140*/  BSYNC.RECONVERGENT B0 ;  /* 0x0000000000007941 */ /* 0x000fea0003800200 */
.L_x_22:
        /* <DEDUP_REMOVED lines=8> */
.L_x_26:
[----:B------:R-:W0:Y:S01]  /*01d0*/  LDS R4, [UR4] ;  /* 0x00000004ff047984 */ /* 0x000e220008000800 */
[----:B------:R-:W-:Y:S01]  /*01e0*/  MOV R0, UR4 ;  /* 0x0000000400007c02 */ /* 0x000fe20008000f00 */
[----:B0-----:R-:W-:-:S05]  /*01f0*/  FADD R5, R3, R4 ;  /* 0x0000000403057221 */ /* 0x001fca0000000000 */
[----:B------:R-:W0:Y:S02]  /*0200*/  ATOMS.CAST.SPIN P0, [R0], R4, R5 ;  /* 0x000000040000758d */ /* 0x000e240001800005 */
[----:B0-----:R-:W-:Y:S05]  /*0210*/  @!P0 BRA `(.L_x_26) ;  /* 0xfffffffc00ec8947 */ /* 0x001fea000383ffff */
[----:B------:R-:W-:Y:S05]  /*0220*/  BSYNC.RECONVERGENT B0 ;  /* 0x0000000000007941 */ /* 0x000fea0003800200 */
.L_x_25:
        /* <DEDUP_REMOVED lines=12> */
[----:B------:R-:W-:Y:S05]  /*02f0*/  CALL.REL.NOINC `($__internal_1_$__cuda_sm3x_div_rn_noftz_f32_slowpath) ;  /* 0x0000000400307944 */ /* 0x000fea0003c00000 */
[----:B------:R-:W-:-:S07]  /*0300*/  IMAD.MOV.U32 R4, RZ, RZ, R0 ;  /* 0x000000ffff047224 */ /* 0x000fce00078e0000 */
.L_x_27:
        /* <DEDUP_REMOVED lines=11> */
.L_x_30:
        /* <DEDUP_REMOVED lines=8> */
.L_x_29:
[----:B------:R-:W-:Y:S05]  /*0440*/  BSYNC.RECONVERGENT B0 ;  /* 0x0000000000007941 */ /* 0x000fea0003800200 */
.L_x_28:
        /* <DEDUP_REMOVED lines=8> */
.L_x_32:
[----:B------:R-:W0:Y:S02]  /*04d0*/  LDS R6, [R0] ;  /* 0x0000000000067984 */ /* 0x000e240000000800 */
[----:B0-----:R-:W-:-:S05]  /*04e0*/  FADD R7, R5, R6 ;  /* 0x0000000605077221 */ /* 0x001fca0000000000 */
[----:B------:R-:W0:Y:S02]  /*04f0*/  ATOMS.CAST.SPIN P0, [R0], R6, R7 ;  /* 0x000000060000758d */ /* 0x000e240001800007 */
[----:B0-----:R-:W-:Y:S05]  /*0500*/  @!P0 BRA `(.L_x_32) ;  /* 0xfffffffc00f08947 */ /* 0x001fea000383ffff */
[----:B------:R-:W-:Y:S05]  /*0510*/  BSYNC.RECONVERGENT B0 ;  /* 0x0000000000007941 */ /* 0x000fea0003800200 */
.L_x_31:
        /* <DEDUP_REMOVED lines=11> */
[----:B------:R-:W-:Y:S01]  /*05d0*/  IMAD.MOV.U32 R0, RZ, RZ, R6 ;  /* 0x000000ffff007224 */ /* 0x000fe200078e0006 */
[----:B------:R-:W-:-:S07]  /*05e0*/  MOV R6, 0x600 ;  /* 0x0000060000067802 */ /* 0x000fce0000000f00 */
[----:B------:R-:W-:Y:S05]  /*05f0*/  CALL.REL.NOINC `($__internal_1_$__cuda_sm3x_div_rn_noftz_f32_slowpath) ;  /* 0x0000000000707944 */ /* 0x000fea0003c00000 */
.L_x_33:
        /* <DEDUP_REMOVED lines=12> */
.L_x_34:
[----:B01----:R-:W-:Y:S02]  /*06c0*/  IMAD R21, R23, UR8, R2 ;  /* 0x0000000817157c24 */ /* 0x003fe4000f8e0202 */
[----:B--2---:R-:W-:-:S04]  /*06d0*/  IMAD.WIDE R16, R2, 0x4, R6 ;  /* 0x0000000402107825 */ /* 0x004fc800078e0206 */
[C---:B------:R-:W-:Y:S02]  /*06e0*/  IMAD.WIDE R14, R21.reuse, 0x4, R10 ;  /* 0x00000004150e7825 */ /* 0x040fe400078e020a */
[----:B------:R-:W2:Y:S02]  /*06f0*/  LDG.E R16, desc[UR6][R16.64] ;  /* 0x0000000610107981 */ /* 0x000ea4000c1e1900 */
[C---:B---3--:R-:W-:Y:S02]  /*0700*/  IMAD.WIDE R18, R2.reuse, 0x4, R8 ;  /* 0x0000000402127825 */ /* 0x048fe400078e0208 */
[----:B------:R-:W3:Y:S04]  /*0710*/  LDG.E R15, desc[UR6][R14.64] ;  /* 0x000000060e0f7981 */ /* 0x000ee8000c1e1900 */
[----:B------:R-:W4:Y:S01]  /*0720*/  LDG.E R18, desc[UR6][R18.64] ;  /* 0x0000000612127981 */ /* 0x000f22000c1e1900 */
[----:B------:R-:W-:Y:S01]  /*0730*/  IMAD.WIDE R20, R21, 0x4, R12 ;  /* 0x0000000415147825 */ /* 0x000fe200078e020c */
[----:B------:R-:W-:-:S04]  /*0740*/  IADD3 R2, PT, PT, R2, UR4, RZ ;  /* 0x0000000402027c10 */ /* 0x000fc8000fffe0ff */
[----:B------:R-:W-:Y:S01]  /*0750*/  ISETP.GE.AND P0, PT, R2, R23, PT ;  /* 0x000000170200720c */ /* 0x000fe20003f06270 */
[----:B---3--:R-:W-:-:S04]  /*0760*/  FADD R5, R15, -R4 ;  /* 0x800000040f057221 */ /* 0x008fc80000000000 */
[----:B--2---:R-:W-:-:S04]  /*0770*/  FMUL R0, R16, R5 ;  /* 0x0000000510007220 */ /* 0x004fc80000400000 */
[----:B----4-:R-:W-:-:S05]  /*0780*/  FFMA R5, R3, R0, R18 ;  /* 0x0000000003057223 */ /* 0x010fca0000000012 */
[----:B------:R1:W-:Y:S01]  /*0790*/  STG.E desc[UR6][R20.64], R5 ;  /* 0x0000000514007986 */ /* 0x0003e2000c101906 */
[----:B------:R-:W-:Y:S05]  /*07a0*/  @!P0 BRA `(.L_x_34) ;  /* 0xfffffffc00c48947 */ /* 0x000fea000383ffff */
[----:B------:R-:W-:Y:S05]  /*07b0*/  EXIT ;  /* 0x000000000000794d */ /* 0x000fea0003800000 */
        .weak           $__internal_1_$__cuda_sm3x_div_rn_noftz_f32_slowpath
        .type           $__internal_1_$__cuda_sm3x_div_rn_noftz_f32_slowpath,@function
        .size           $__internal_1_$__cuda_sm3x_div_rn_noftz_f32_slowpath,(.L_x_45 - $__internal_1_$__cuda_sm3x_div_rn_noftz_f32_slowpath)
$__internal_1_$__cuda_sm3x_div_rn_noftz_f32_slowpath:
[--C-:B------:R-:W-:Y:S02]  /*07c0*/  SHF.R.U32.HI R7, RZ, 0x17, R3.reuse ;  /* 0x00000017ff077819 */ /* 0x100fe40000011603 */
[----:B------:R-:W-:Y:S02]  /*07d0*/  SHF.R.U32.HI R5, RZ, 0x17, R0 ;  /* 0x00000017ff057819 */ /* 0x000fe40000011600 */
[----:B------:R-:W-:Y:S02]  /*07e0*/  LOP3.LUT R12, R7, 0xff, RZ, 0xc0, !PT ;  /* 0x000000ff070c7812 */ /* 0x000fe400078ec0ff */
[----:B------:R-:W-:Y:S01]  /*07f0*/  LOP3.LUT R10, R5, 0xff, RZ, 0xc0, !PT ;  /* 0x000000ff050a7812 */ /* 0x000fe200078ec0ff */
[----:B------:R-:W-:Y:S02]  /*0800*/  IMAD.MOV.U32 R5, RZ, RZ, R3 ;  /* 0x000000ffff057224 */ /* 0x000fe400078e0003 */
[----:B------:R-:W-:Y:S02]  /*0810*/  VIADD R9, R12, 0xffffffff ;  /* 0xffffffff0c097836 */ /* 0x000fe40000000000 */
[----:B------:R-:W-:-:S03]  /*0820*/  VIADD R8, R10, 0xffffffff ;  /* 0xffffffff0a087836 */ /* 0x000fc60000000000 */
[----:B------:R-:W-:-:S04]  /*0830*/  ISETP.GT.U32.AND P0, PT, R9, 0xfd, PT ;  /* 0x000000fd0900780c */ /* 0x000fc80003f04070 */
[----:B------:R-:W-:-:S13]  /*0840*/  ISETP.GT.U32.OR P0, PT, R8, 0xfd, P0 ;  /* 0x000000fd0800780c */ /* 0x000fda0000704470 */
[----:B------:R-:W-:Y:S01]  /*0850*/  @!P0 MOV R7, RZ ;  /* 0x000000ff00078202 */ /* 0x000fe20000000f00 */
        /* <DEDUP_REMOVED lines=19> */
[----:B------:R-:W-:Y:S02]  /*0990*/  @P0 IMAD.MOV.U32 R7, RZ, RZ, RZ ;  /* 0x000000ffff070224 */ /* 0x000fe400078e00ff */
[----:B------:R-:W-:Y:S01]  /*09a0*/  @!P0 FFMA R0, R0, 1.84467440737095516160e+19, RZ ;  /* 0x5f80000000008823 */ /* 0x000fe200000000ff */
[----:B------:R-:W-:Y:S02]  /*09b0*/  @!P0 IMAD.MOV.U32 R7, RZ, RZ, -0x40 ;  /* 0xffffffc0ff078424 */ /* 0x000fe400078e00ff */
[----:B------:R-:W-:Y:S02]  /*09c0*/  @!P1 FFMA R5, R3, 1.84467440737095516160e+19, RZ ;  /* 0x5f80000003059823 */ /* 0x000fe400000000ff */
[----:B------:R-:W-:-:S07]  /*09d0*/  @!P1 VIADD R7, R7, 0x40 ;  /* 0x0000004007079836 */ /* 0x000fce0000000000 */
.L_x_35:
[----:B------:R-:W-:-:S04]  /*09e0*/  LEA R8, R12, 0xc0800000, 0x17 ;  /* 0xc08000000c087811 */ /* 0x000fc800078eb8ff */
[----:B------:R-:W-:Y:S01]  /*09f0*/  IADD3 R8, PT, PT, -R8, R5, RZ ;  /* 0x0000000508087210 */ /* 0x000fe20007ffe1ff */
[----:B------:R-:W-:-:S03]  /*0a00*/  VIADD R5, R10, 0xffffff81 ;  /* 0xffffff810a057836 */ /* 0x000fc60000000000 */
        /* <DEDUP_REMOVED lines=13> */
[----:B------:R-:W-:-:S05]  /*0ae0*/  LOP3.LUT R5, R5, 0xff, RZ, 0xc0, !PT ;  /* 0x000000ff05057812 */ /* 0x000fca00078ec0ff */
[----:B------:R-:W-:-:S05]  /*0af0*/  IMAD.IADD R11, R5, 0x1, R8 ;  /* 0x00000001050b7824 */ /* 0x000fca00078e0208 */
[----:B------:R-:W-:-:S04]  /*0b00*/  IADD3 R5, PT, PT, R11, -0x1, RZ ;  /* 0xffffffff0b057810 */ /* 0x000fc80007ffe0ff */
        /* <DEDUP_REMOVED lines=15> */
[----:B------:R-:W-:Y:S02]  /*0c00*/  VIADD R10, R11, 0x20 ;  /* 0x000000200b0a7836 */ /* 0x000fe40000000000 */
[----:B------:R-:W-:Y:S01]  /*0c10*/  LOP3.LUT R7, R7, 0x800000, RZ, 0xfc, !PT ;  /* 0x0080000007077812 */ /* 0x000fe200078efcff */
[----:B------:R-:W-:Y:S01]  /*0c20*/  IMAD.MOV R9, RZ, RZ, -R11 ;  /* 0x000000ffff097224 */ /* 0x000fe200078e0a0b */
[----:B------:R-:W-:-:S02]  /*0c30*/  FSETP.NEU.FTZ.AND P0, PT, R5, R8, PT ;  /* 0x000000080500720b */ /* 0x000fc40003f1d000 */
[----:B------:R-:W-:Y:S02]  /*0c40*/  SHF.L.U32 R10, R7, R10, RZ ;  /* 0x0000000a070a7219 */ /* 0x000fe400000006ff */
[----:B------:R-:W-:Y:S02]  /*0c50*/  SEL R8, R9, RZ, P3 ;  /* 0x000000ff09087207 */ /* 0x000fe40001800000 */
[----:B------:R-:W-:Y:S02]  /*0c60*/  ISETP.NE.AND P1, PT, R10, RZ, P1 ;  /* 0x000000ff0a00720c */ /* 0x000fe40000f25270 */
[----:B------:R-:W-:Y:S02]  /*0c70*/  SHF.R.U32.HI R8, RZ, R8, R7 ;  /* 0x00000008ff087219 */ /* 0x000fe40000011607 */
[----:B------:R-:W-:Y:S02]  /*0c80*/  PLOP3.LUT P0, PT, P0, P1, PT, 0xf8, 0x8f ;  /* 0x00000000008f781c */ /* 0x000fe40000703f70 */
[----:B------:R-:W-:-:S02]  /*0c90*/  SHF.R.U32.HI R10, RZ, 0x1, R8 ;  /* 0x00000001ff0a7819 */ /* 0x000fc40000011608 */
[----:B------:R-:W-:-:S04]  /*0ca0*/  SEL R5, RZ, 0x1, !P0 ;  /* 0x00000001ff057807 */ /* 0x000fc80004000000 */
[----:B------:R-:W-:-:S04]  /*0cb0*/  LOP3.LUT R5, R5, 0x1, R10, 0xf8, !PT ;  /* 0x0000000105057812 */ /* 0x000fc800078ef80a */
[----:B------:R-:W-:-:S05]  /*0cc0*/  LOP3.LUT R5, R5, R8, RZ, 0xc0, !PT ;  /* 0x0000000805057212 */ /* 0x000fca00078ec0ff */
[----:B------:R-:W-:-:S05]  /*0cd0*/  IMAD.IADD R5, R10, 0x1, R5 ;  /* 0x000000010a057824 */ /* 0x000fca00078e0205 */
[----:B------:R-:W-:Y:S01]  /*0ce0*/  LOP3.LUT R0, R5, R0, RZ, 0xfc, !PT ;  /* 0x0000000005007212 */ /* 0x000fe200078efcff */
[----:B------:R-:W-:Y:S06]  /*0cf0*/  BRA `(.L_x_42) ;  /* 0x0000000000347947 */ /* 0x000fec0003800000 */
.L_x_41:
[----:B------:R-:W-:-:S04]  /*0d00*/  LOP3.LUT R0, R0, 0x80000000, RZ, 0xc0, !PT ;  /* 0x8000000000007812 */ /* 0x000fc800078ec0ff */
[----:B------:R-:W-:Y:S01]  /*0d10*/  LOP3.LUT R0, R0, 0x7f800000, RZ, 0xfc, !PT ;  /* 0x7f80000000007812 */ /* 0x000fe200078efcff */
[----:B------:R-:W-:Y:S06]  /*0d20*/  BRA `(.L_x_42) ;  /* 0x0000000000287947 */ /* 0x000fec0003800000 */
.L_x_40:
[----:B------:R-:W-:Y:S01]  /*0d30*/  LEA R0, R8, R0, 0x17 ;  /* 0x0000000008007211 */ /* 0x000fe200078eb8ff */
[----:B------:R-:W-:Y:S06]  /*0d40*/  BRA `(.L_x_42) ;  /* 0x0000000000207947 */ /* 0x000fec0003800000 */
.L_x_39:
[----:B------:R-:W-:-:S04]  /*0d50*/  LOP3.LUT R0, R5, 0x80000000, R0, 0x48, !PT ;  /* 0x8000000005007812 */ /* 0x000fc800078e4800 */
[----:B------:R-:W-:Y:S01]  /*0d60*/  LOP3.LUT R0, R0, 0x7f800000, RZ, 0xfc, !PT ;  /* 0x7f80000000007812 */ /* 0x000fe200078efcff */
[----:B------:R-:W-:Y:S06]  /*0d70*/  BRA `(.L_x_42) ;  /* 0x0000000000147947 */ /* 0x000fec0003800000 */
.L_x_38:
[----:B------:R-:W-:Y:S01]  /*0d80*/  LOP3.LUT R0, R5, 0x80000000, R0, 0x48, !PT ;  /* 0x8000000005007812 */ /* 0x000fe200078e4800 */
[----:B------:R-:W-:Y:S06]  /*0d90*/  BRA `(.L_x_42) ;  /* 0x00000000000c7947 */ /* 0x000fec0003800000 */
.L_x_37:
[----:B------:R-:W0:Y:S01]  /*0da0*/  MUFU.RSQ R0, -QNAN ;  /* 0xffc0000000007908 */ /* 0x000e220000001400 */
[----:B------:R-:W-:Y:S05]  /*0db0*/  BRA `(.L_x_42) ;  /* 0x0000000000047947 */ /* 0x000fea0003800000 */
.L_x_36:
[----:B------:R-:W-:-:S07]  /*0dc0*/  FADD.FTZ R0, R0, R3 ;  /* 0x0000000300007221 */ /* 0x000fce0000010000 */
.L_x_42:
[----:B------:R-:W-:-:S04]  /*0dd0*/  IMAD.MOV.U32 R7, RZ, RZ, 0x0 ;  /* 0x00000000ff077424 */ /* 0x000fc800078e00ff */
[----:B0-----:R-:W-:Y:S05]  /*0de0*/  RET.REL.NODEC R6 `(_Z15layerNormKernelPKfPfS0_S0_ii) ;  /* 0xfffffff006847950 */ /* 0x001fea0003c3ffff */
.L_x_43:
        /* <DEDUP_REMOVED lines=9> */
.L_x_45:


//--------------------- .nv.shared._Z18fusedLayerNormGELUPKfPfS0_S0_ii --------------------------
	.section	.nv.shared._Z18fusedLayerNormGELUPKfPfS0_S0_ii,"aw",@nobits
	.sectionflags	@""
	.align	4
.nv.shared._Z18fusedLayerNormGELUPKfPfS0_S0_ii:
	.zero		1032


//--------------------- .nv.shared.reserved.0     --------------------------
	.section	.nv.shared.reserved.0,"aw",@nobits
	.weak		__nv_reservedSMEM_offset_0_alias
	.size		__nv_reservedSMEM_offset_0_alias, 0, 64
	.other		__nv_reservedSMEM_offset_0_alias,@"STO_CUDA_RESERVED_SHARED STV_DEFAULT"
__nv_reservedSMEM_offset_0_alias:
	.zero		0
	.zero		64


//--------------------- .nv.shared._Z15layerNormKernelPKfPfS0_S0_ii --------------------------
	.section	.nv.shared._Z15layerNormKernelPKfPfS0_S0_ii,"aw",@nobits
	.sectionflags	@""
	.align	4
.nv.shared._Z15layerNormKernelPKfPfS0_S0_ii:
	.zero		1032


//--------------------- .nv.constant0._Z18fusedLayerNormGELUPKfPfS0_S0_ii --------------------------
	.section	.nv.constant0._Z18fusedLayerNormGELUPKfPfS0_S0_ii,"a",@progbits
	.sectionflags	@""
	.align	4
.nv.constant0._Z18fusedLayerNormGELUPKfPfS0_S0_ii:
	.zero		936


//--------------------- .nv.constant0._Z15layerNormKernelPKfPfS0_S0_ii --------------------------
	.section	.nv.constant0._Z15layerNormKernelPKfPfS0_S0_ii,"a",@progbits
	.sectionflags	@""
	.align	4
.nv.constant0._Z15layerNormKernelPKfPfS0_S0_ii:
	.zero		936


//--------------------- SYMBOLS --------------------------

	.type		.nv.reservedSmem.offset0,@object
	.size		.nv.reservedSmem.offset0,0x4
	.type		.nv.reservedSmem.cap,@object
	.size		.nv.reservedSmem.cap,0x4
